//
// Generated by NVIDIA NVVM Compiler
//
// Compiler Build ID: CL-36424714
// Cuda compilation tools, release 13.0, V13.0.88
// Based on NVVM 20.0.0
//

.version 9.0
.target sm_100
.address_size 64

	// .globl	_Z15getMaxReductionPiS_

.visible .entry _Z15getMaxReductionPiS_(
	.param .u64 .ptr .align 1 _Z15getMaxReductionPiS__param_0,
	.param .u64 .ptr .align 1 _Z15getMaxReductionPiS__param_1
)
{
	.reg .pred 	%p<24>;
	.reg .b32 	%r<28>;
	.reg .b64 	%rd<7>;

	ld.param.u64 	%rd4, [_Z15getMaxReductionPiS__param_0];
	ld.param.u64 	%rd3, [_Z15getMaxReductionPiS__param_1];
	cvta.to.global.u64 	%rd1, %rd4;
	mov.u32 	%r13, %tid.x;
	mov.u32 	%r14, %ctaid.x;
	mov.u32 	%r15, %ntid.x;
	mad.lo.s32 	%r1, %r14, %r15, %r13;
	mul.wide.s32 	%rd5, %r1, 4;
	add.s64 	%rd2, %rd1, %rd5;
	setp.gt.s32 	%p1, %r1, 1023;
	@%p1 bra 	$L__BB0_3;
	ld.global.u32 	%r16, [%rd2];
	ld.global.u32 	%r2, [%rd2+4096];
	setp.ge.s32 	%p2, %r16, %r2;
	@%p2 bra 	$L__BB0_3;
	st.global.u32 	[%rd2], %r2;
$L__BB0_3:
	bar.sync 	0;
	setp.gt.s32 	%p3, %r1, 511;
	@%p3 bra 	$L__BB0_6;
	ld.global.u32 	%r17, [%rd2];
	ld.global.u32 	%r3, [%rd2+2048];
	setp.ge.s32 	%p4, %r17, %r3;
	@%p4 bra 	$L__BB0_6;
	st.global.u32 	[%rd2], %r3;
$L__BB0_6:
	bar.sync 	0;
	setp.gt.s32 	%p5, %r1, 255;
	@%p5 bra 	$L__BB0_9;
	ld.global.u32 	%r18, [%rd2];
	ld.global.u32 	%r4, [%rd2+1024];
	setp.ge.s32 	%p6, %r18, %r4;
	@%p6 bra 	$L__BB0_9;
	st.global.u32 	[%rd2], %r4;
$L__BB0_9:
	bar.sync 	0;
	setp.gt.s32 	%p7, %r1, 127;
	@%p7 bra 	$L__BB0_12;
	ld.global.u32 	%r19, [%rd2];
	ld.global.u32 	%r5, [%rd2+512];
	setp.ge.s32 	%p8, %r19, %r5;
	@%p8 bra 	$L__BB0_12;
	st.global.u32 	[%rd2], %r5;
$L__BB0_12:
	bar.sync 	0;
	setp.gt.s32 	%p9, %r1, 63;
	@%p9 bra 	$L__BB0_15;
	ld.global.u32 	%r20, [%rd2];
	ld.global.u32 	%r6, [%rd2+256];
	setp.ge.s32 	%p10, %r20, %r6;
	@%p10 bra 	$L__BB0_15;
	st.global.u32 	[%rd2], %r6;
$L__BB0_15:
	bar.sync 	0;
	setp.gt.s32 	%p11, %r1, 31;
	@%p11 bra 	$L__BB0_18;
	ld.global.u32 	%r21, [%rd2];
	ld.global.u32 	%r7, [%rd2+128];
	setp.ge.s32 	%p12, %r21, %r7;
	@%p12 bra 	$L__BB0_18;
	st.global.u32 	[%rd2], %r7;
$L__BB0_18:
	bar.sync 	0;
	setp.gt.s32 	%p13, %r1, 15;
	@%p13 bra 	$L__BB0_21;
	ld.global.u32 	%r22, [%rd2];
	ld.global.u32 	%r8, [%rd2+64];
	setp.ge.s32 	%p14, %r22, %r8;
	@%p14 bra 	$L__BB0_21;
	st.global.u32 	[%rd2], %r8;
$L__BB0_21:
	bar.sync 	0;
	setp.gt.s32 	%p15, %r1, 7;
	@%p15 bra 	$L__BB0_24;
	ld.global.u32 	%r23, [%rd2];
	ld.global.u32 	%r9, [%rd2+32];
	setp.ge.s32 	%p16, %r23, %r9;
	@%p16 bra 	$L__BB0_24;
	st.global.u32 	[%rd2], %r9;
$L__BB0_24:
	bar.sync 	0;
	setp.gt.s32 	%p17, %r1, 3;
	@%p17 bra 	$L__BB0_27;
	ld.global.u32 	%r24, [%rd2];
	ld.global.u32 	%r10, [%rd2+16];
	setp.ge.s32 	%p18, %r24, %r10;
	@%p18 bra 	$L__BB0_27;
	st.global.u32 	[%rd2], %r10;
$L__BB0_27:
	bar.sync 	0;
	setp.gt.s32 	%p19, %r1, 1;
	@%p19 bra 	$L__BB0_30;
	ld.global.u32 	%r25, [%rd2];
	ld.global.u32 	%r11, [%rd2+8];
	setp.ge.s32 	%p20, %r25, %r11;
	@%p20 bra 	$L__BB0_30;
	st.global.u32 	[%rd2], %r11;
$L__BB0_30:
	bar.sync 	0;
	setp.gt.s32 	%p21, %r1, 0;
	@%p21 bra 	$L__BB0_33;
	ld.global.u32 	%r26, [%rd2];
	ld.global.u32 	%r12, [%rd2+4];
	setp.ge.s32 	%p22, %r26, %r12;
	@%p22 bra 	$L__BB0_33;
	st.global.u32 	[%rd2], %r12;
$L__BB0_33:
	bar.sync 	0;
	setp.ne.s32 	%p23, %r1, 0;
	@%p23 bra 	$L__BB0_35;
	ld.global.u32 	%r27, [%rd1];
	cvta.to.global.u64 	%rd6, %rd3;
	st.global.u32 	[%rd6], %r27;
$L__BB0_35:
	ret;

}
	// .globl	_Z15getMinReductionPiS_
.visible .entry _Z15getMinReductionPiS_(
	.param .u64 .ptr .align 1 _Z15getMinReductionPiS__param_0,
	.param .u64 .ptr .align 1 _Z15getMinReductionPiS__param_1
)
{
	.reg .pred 	%p<24>;
	.reg .b32 	%r<28>;
	.reg .b64 	%rd<7>;

	ld.param.u64 	%rd4, [_Z15getMinReductionPiS__param_0];
	ld.param.u64 	%rd3, [_Z15getMinReductionPiS__param_1];
	cvta.to.global.u64 	%rd1, %rd4;
	mov.u32 	%r13, %tid.x;
	mov.u32 	%r14, %ctaid.x;
	mov.u32 	%r15, %ntid.x;
	mad.lo.s32 	%r1, %r14, %r15, %r13;
	mul.wide.s32 	%rd5, %r1, 4;
	add.s64 	%rd2, %rd1, %rd5;
	setp.gt.s32 	%p1, %r1, 1023;
	@%p1 bra 	$L__BB1_3;
	ld.global.u32 	%r16, [%rd2];
	ld.global.u32 	%r2, [%rd2+4096];
	setp.le.s32 	%p2, %r16, %r2;
	@%p2 bra 	$L__BB1_3;
	st.global.u32 	[%rd2], %r2;
$L__BB1_3:
	bar.sync 	0;
	setp.gt.s32 	%p3, %r1, 511;
	@%p3 bra 	$L__BB1_6;
	ld.global.u32 	%r17, [%rd2];
	ld.global.u32 	%r3, [%rd2+2048];
	setp.le.s32 	%p4, %r17, %r3;
	@%p4 bra 	$L__BB1_6;
	st.global.u32 	[%rd2], %r3;
$L__BB1_6:
	bar.sync 	0;
	setp.gt.s32 	%p5, %r1, 255;
	@%p5 bra 	$L__BB1_9;
	ld.global.u32 	%r18, [%rd2];
	ld.global.u32 	%r4, [%rd2+1024];
	setp.le.s32 	%p6, %r18, %r4;
	@%p6 bra 	$L__BB1_9;
	st.global.u32 	[%rd2], %r4;
$L__BB1_9:
	bar.sync 	0;
	setp.gt.s32 	%p7, %r1, 127;
	@%p7 bra 	$L__BB1_12;
	ld.global.u32 	%r19, [%rd2];
	ld.global.u32 	%r5, [%rd2+512];
	setp.le.s32 	%p8, %r19, %r5;
	@%p8 bra 	$L__BB1_12;
	st.global.u32 	[%rd2], %r5;
$L__BB1_12:
	bar.sync 	0;
	setp.gt.s32 	%p9, %r1, 63;
	@%p9 bra 	$L__BB1_15;
	ld.global.u32 	%r20, [%rd2];
	ld.global.u32 	%r6, [%rd2+256];
	setp.le.s32 	%p10, %r20, %r6;
	@%p10 bra 	$L__BB1_15;
	st.global.u32 	[%rd2], %r6;
$L__BB1_15:
	bar.sync 	0;
	setp.gt.s32 	%p11, %r1, 31;
	@%p11 bra 	$L__BB1_18;
	ld.global.u32 	%r21, [%rd2];
	ld.global.u32 	%r7, [%rd2+128];
	setp.le.s32 	%p12, %r21, %r7;
	@%p12 bra 	$L__BB1_18;
	st.global.u32 	[%rd2], %r7;
$L__BB1_18:
	bar.sync 	0;
	setp.gt.s32 	%p13, %r1, 15;
	@%p13 bra 	$L__BB1_21;
	ld.global.u32 	%r22, [%rd2];
	ld.global.u32 	%r8, [%rd2+64];
	setp.le.s32 	%p14, %r22, %r8;
	@%p14 bra 	$L__BB1_21;
	st.global.u32 	[%rd2], %r8;
$L__BB1_21:
	bar.sync 	0;
	setp.gt.s32 	%p15, %r1, 7;
	@%p15 bra 	$L__BB1_24;
	ld.global.u32 	%r23, [%rd2];
	ld.global.u32 	%r9, [%rd2+32];
	setp.le.s32 	%p16, %r23, %r9;
	@%p16 bra 	$L__BB1_24;
	st.global.u32 	[%rd2], %r9;
$L__BB1_24:
	bar.sync 	0;
	setp.gt.s32 	%p17, %r1, 3;
	@%p17 bra 	$L__BB1_27;
	ld.global.u32 	%r24, [%rd2];
	ld.global.u32 	%r10, [%rd2+16];
	setp.le.s32 	%p18, %r24, %r10;
	@%p18 bra 	$L__BB1_27;
	st.global.u32 	[%rd2], %r10;
$L__BB1_27:
	bar.sync 	0;
	setp.gt.s32 	%p19, %r1, 1;
	@%p19 bra 	$L__BB1_30;
	ld.global.u32 	%r25, [%rd2];
	ld.global.u32 	%r11, [%rd2+8];
	setp.le.s32 	%p20, %r25, %r11;
	@%p20 bra 	$L__BB1_30;
	st.global.u32 	[%rd2], %r11;
$L__BB1_30:
	bar.sync 	0;
	setp.gt.s32 	%p21, %r1, 0;
	@%p21 bra 	$L__BB1_33;
	ld.global.u32 	%r26, [%rd2];
	ld.global.u32 	%r12, [%rd2+4];
	setp.le.s32 	%p22, %r26, %r12;
	@%p22 bra 	$L__BB1_33;
	st.global.u32 	[%rd2], %r12;
$L__BB1_33:
	bar.sync 	0;
	setp.ne.s32 	%p23, %r1, 0;
	@%p23 bra 	$L__BB1_35;
	ld.global.u32 	%r27, [%rd1];
	cvta.to.global.u64 	%rd6, %rd3;
	st.global.u32 	[%rd6], %r27;
$L__BB1_35:
	ret;

}
	// .globl	_Z15getSumReductionPiS_
.visible .entry _Z15getSumReductionPiS_(
	.param .u64 .ptr .align 1 _Z15getSumReductionPiS__param_0,
	.param .u64 .ptr .align 1 _Z15getSumReductionPiS__param_1
)
{
	.reg .pred 	%p<13>;
	.reg .b32 	%r<39>;
	.reg .b64 	%rd<7>;

	ld.param.u64 	%rd4, [_Z15getSumReductionPiS__param_0];
	ld.param.u64 	%rd3, [_Z15getSumReductionPiS__param_1];
	cvta.to.global.u64 	%rd1, %rd4;
	mov.u32 	%r2, %tid.x;
	mov.u32 	%r3, %ctaid.x;
	mov.u32 	%r4, %ntid.x;
	mad.lo.s32 	%r1, %r3, %r4, %r2;
	mul.wide.s32 	%rd5, %r1, 4;
	add.s64 	%rd2, %rd1, %rd5;
	setp.gt.s32 	%p1, %r1, 1023;
	@%p1 bra 	$L__BB2_2;
	ld.global.u32 	%r5, [%rd2];
	ld.global.u32 	%r6, [%rd2+4096];
	add.s32 	%r7, %r6, %r5;
	st.global.u32 	[%rd2], %r7;
$L__BB2_2:
	bar.sync 	0;
	setp.gt.s32 	%p2, %r1, 511;
	@%p2 bra 	$L__BB2_4;
	ld.global.u32 	%r8, [%rd2];
	ld.global.u32 	%r9, [%rd2+2048];
	add.s32 	%r10, %r9, %r8;
	st.global.u32 	[%rd2], %r10;
$L__BB2_4:
	bar.sync 	0;
	setp.gt.s32 	%p3, %r1, 255;
	@%p3 bra 	$L__BB2_6;
	ld.global.u32 	%r11, [%rd2];
	ld.global.u32 	%r12, [%rd2+1024];
	add.s32 	%r13, %r12, %r11;
	st.global.u32 	[%rd2], %r13;
$L__BB2_6:
	bar.sync 	0;
	setp.gt.s32 	%p4, %r1, 127;
	@%p4 bra 	$L__BB2_8;
	ld.global.u32 	%r14, [%rd2];
	ld.global.u32 	%r15, [%rd2+512];
	add.s32 	%r16, %r15, %r14;
	st.global.u32 	[%rd2], %r16;
$L__BB2_8:
	bar.sync 	0;
	setp.gt.s32 	%p5, %r1, 63;
	@%p5 bra 	$L__BB2_10;
	ld.global.u32 	%r17, [%rd2];
	ld.global.u32 	%r18, [%rd2+256];
	add.s32 	%r19, %r18, %r17;
	st.global.u32 	[%rd2], %r19;
$L__BB2_10:
	bar.sync 	0;
	setp.gt.s32 	%p6, %r1, 31;
	@%p6 bra 	$L__BB2_12;
	ld.global.u32 	%r20, [%rd2];
	ld.global.u32 	%r21, [%rd2+128];
	add.s32 	%r22, %r21, %r20;
	st.global.u32 	[%rd2], %r22;
$L__BB2_12:
	bar.sync 	0;
	setp.gt.s32 	%p7, %r1, 15;
	@%p7 bra 	$L__BB2_14;
	ld.global.u32 	%r23, [%rd2];
	ld.global.u32 	%r24, [%rd2+64];
	add.s32 	%r25, %r24, %r23;
	st.global.u32 	[%rd2], %r25;
$L__BB2_14:
	bar.sync 	0;
	setp.gt.s32 	%p8, %r1, 7;
	@%p8 bra 	$L__BB2_16;
	ld.global.u32 	%r26, [%rd2];
	ld.global.u32 	%r27, [%rd2+32];
	add.s32 	%r28, %r27, %r26;
	st.global.u32 	[%rd2], %r28;
$L__BB2_16:
	bar.sync 	0;
	setp.gt.s32 	%p9, %r1, 3;
	@%p9 bra 	$L__BB2_18;
	ld.global.u32 	%r29, [%rd2];
	ld.global.u32 	%r30, [%rd2+16];
	add.s32 	%r31, %r30, %r29;
	st.global.u32 	[%rd2], %r31;
$L__BB2_18:
	bar.sync 	0;
	setp.gt.s32 	%p10, %r1, 1;
	@%p10 bra 	$L__BB2_20;
	ld.global.u32 	%r32, [%rd2];
	ld.global.u32 	%r33, [%rd2+8];
	add.s32 	%r34, %r33, %r32;
	st.global.u32 	[%rd2], %r34;
$L__BB2_20:
	bar.sync 	0;
	setp.gt.s32 	%p11, %r1, 0;
	@%p11 bra 	$L__BB2_22;
	ld.global.u32 	%r35, [%rd2];
	ld.global.u32 	%r36, [%rd2+4];
	add.s32 	%r37, %r36, %r35;
	st.global.u32 	[%rd2], %r37;
$L__BB2_22:
	bar.sync 	0;
	setp.ne.s32 	%p12, %r1, 0;
	@%p12 bra 	$L__BB2_24;
	ld.global.u32 	%r38, [%rd1];
	cvta.to.global.u64 	%rd6, %rd3;
	st.global.u32 	[%rd6], %r38;
$L__BB2_24:
	ret;

}
	// .globl	_Z16getProdReductionPiS_
.visible .entry _Z16getProdReductionPiS_(
	.param .u64 .ptr .align 1 _Z16getProdReductionPiS__param_0,
	.param .u64 .ptr .align 1 _Z16getProdReductionPiS__param_1
)
{
	.reg .pred 	%p<13>;
	.reg .b32 	%r<39>;
	.reg .b64 	%rd<7>;

	ld.param.u64 	%rd4, [_Z16getProdReductionPiS__param_0];
	ld.param.u64 	%rd3, [_Z16getProdReductionPiS__param_1];
	cvta.to.global.u64 	%rd1, %rd4;
	mov.u32 	%r2, %tid.x;
	mov.u32 	%r3, %ctaid.x;
	mov.u32 	%r4, %ntid.x;
	mad.lo.s32 	%r1, %r3, %r4, %r2;
	mul.wide.s32 	%rd5, %r1, 4;
	add.s64 	%rd2, %rd1, %rd5;
	setp.gt.s32 	%p1, %r1, 1023;
	@%p1 bra 	$L__BB3_2;
	ld.global.u32 	%r5, [%rd2+4096];
	ld.global.u32 	%r6, [%rd2];
	mul.lo.s32 	%r7, %r6, %r5;
	st.global.u32 	[%rd2], %r7;
$L__BB3_2:
	bar.sync 	0;
	setp.gt.s32 	%p2, %r1, 511;
	@%p2 bra 	$L__BB3_4;
	ld.global.u32 	%r8, [%rd2+2048];
	ld.global.u32 	%r9, [%rd2];
	mul.lo.s32 	%r10, %r9, %r8;
	st.global.u32 	[%rd2], %r10;
$L__BB3_4:
	bar.sync 	0;
	setp.gt.s32 	%p3, %r1, 255;
	@%p3 bra 	$L__BB3_6;
	ld.global.u32 	%r11, [%rd2+1024];
	ld.global.u32 	%r12, [%rd2];
	mul.lo.s32 	%r13, %r12, %r11;
	st.global.u32 	[%rd2], %r13;
$L__BB3_6:
	bar.sync 	0;
	setp.gt.s32 	%p4, %r1, 127;
	@%p4 bra 	$L__BB3_8;
	ld.global.u32 	%r14, [%rd2+512];
	ld.global.u32 	%r15, [%rd2];
	mul.lo.s32 	%r16, %r15, %r14;
	st.global.u32 	[%rd2], %r16;
$L__BB3_8:
	bar.sync 	0;
	setp.gt.s32 	%p5, %r1, 63;
	@%p5 bra 	$L__BB3_10;
	ld.global.u32 	%r17, [%rd2+256];
	ld.global.u32 	%r18, [%rd2];
	mul.lo.s32 	%r19, %r18, %r17;
	st.global.u32 	[%rd2], %r19;
$L__BB3_10:
	bar.sync 	0;
	setp.gt.s32 	%p6, %r1, 31;
	@%p6 bra 	$L__BB3_12;
	ld.global.u32 	%r20, [%rd2+128];
	ld.global.u32 	%r21, [%rd2];
	mul.lo.s32 	%r22, %r21, %r20;
	st.global.u32 	[%rd2], %r22;
$L__BB3_12:
	bar.sync 	0;
	setp.gt.s32 	%p7, %r1, 15;
	@%p7 bra 	$L__BB3_14;
	ld.global.u32 	%r23, [%rd2+64];
	ld.global.u32 	%r24, [%rd2];
	mul.lo.s32 	%r25, %r24, %r23;
	st.global.u32 	[%rd2], %r25;
$L__BB3_14:
	bar.sync 	0;
	setp.gt.s32 	%p8, %r1, 7;
	@%p8 bra 	$L__BB3_16;
	ld.global.u32 	%r26, [%rd2+32];
	ld.global.u32 	%r27, [%rd2];
	mul.lo.s32 	%r28, %r27, %r26;
	st.global.u32 	[%rd2], %r28;
$L__BB3_16:
	bar.sync 	0;
	setp.gt.s32 	%p9, %r1, 3;
	@%p9 bra 	$L__BB3_18;
	ld.global.u32 	%r29, [%rd2+16];
	ld.global.u32 	%r30, [%rd2];
	mul.lo.s32 	%r31, %r30, %r29;
	st.global.u32 	[%rd2], %r31;
$L__BB3_18:
	bar.sync 	0;
	setp.gt.s32 	%p10, %r1, 1;
	@%p10 bra 	$L__BB3_20;
	ld.global.u32 	%r32, [%rd2+8];
	ld.global.u32 	%r33, [%rd2];
	mul.lo.s32 	%r34, %r33, %r32;
	st.global.u32 	[%rd2], %r34;
$L__BB3_20:
	bar.sync 	0;
	setp.gt.s32 	%p11, %r1, 0;
	@%p11 bra 	$L__BB3_22;
	ld.global.u32 	%r35, [%rd2+4];
	ld.global.u32 	%r36, [%rd2];
	mul.lo.s32 	%r37, %r36, %r35;
	st.global.u32 	[%rd2], %r37;
$L__BB3_22:
	bar.sync 	0;
	setp.ne.s32 	%p12, %r1, 0;
	@%p12 bra 	$L__BB3_24;
	ld.global.u32 	%r38, [%rd1];
	cvta.to.global.u64 	%rd6, %rd3;
	st.global.u32 	[%rd6], %r38;
$L__BB3_24:
	ret;

}


// ===== COMPILED SASS (sm_100) =====

	.target	sm_100

	.elftype	@"ET_EXEC"


//--------------------- .note.nv.tkinfo           --------------------------
	.section	.note.nv.tkinfo,"",@"SHT_NOTE"
	.sectionflags	@"SHF_NOTE_NV_TKINFO"
	.tkinfo
        /*0018*/ 	.word	0x00000002
        /*0030*/ 	.string	""
        /*0030*/ 	.string	"ptxas"
        /*0030*/ 	.string	"Cuda compilation tools, release 13.0, V13.0.88"
        /*0030*/ 	.string	"Build cuda_13.0.r13.0/compiler.36424714_0"
        /*0030*/ 	.string	"-arch sm_100 -m 64 "



//--------------------- .note.nv.cuinfo           --------------------------
	.section	.note.nv.cuinfo,"",@"SHT_NOTE"
	.sectionflags	@"SHF_NOTE_NV_CUINFO"
        /*0018*/ 	.short	0x0002
        /*001a*/ 	.short	0x0064
        /*001c*/ 	.short	0x0082
	.zero		2


//--------------------- .nv.info                  --------------------------
	.section	.nv.info,"",@"SHT_CUDA_INFO"
	.align	4


	//----- nvinfo : EIATTR_REGCOUNT
	.align		4
        /*0000*/ 	.byte	0x04, 0x2f
        /*0002*/ 	.short	(.L_1 - .L_0)
	.align		4
.L_0:
        /*0004*/ 	.word	index@(_Z15getMaxReductionPiS_)
        /*0008*/ 	.word	0x0000000a


	//----- nvinfo : EIATTR_FRAME_SIZE
	.align		4
.L_1:
        /*000c*/ 	.byte	0x04, 0x11
        /*000e*/ 	.short	(.L_3 - .L_2)
	.align		4
.L_2:
        /*0010*/ 	.word	index@(_Z15getMaxReductionPiS_)
        /*0014*/ 	.word	0x00000000


	//----- nvinfo : EIATTR_REGCOUNT
	.align		4
.L_3:
        /*0018*/ 	.byte	0x04, 0x2f
        /*001a*/ 	.short	(.L_5 - .L_4)
	.align		4
.L_4:
        /*001c*/ 	.word	index@(_Z15getMinReductionPiS_)
        /*0020*/ 	.word	0x0000000a


	//----- nvinfo : EIATTR_FRAME_SIZE
	.align		4
.L_5:
        /*0024*/ 	.byte	0x04, 0x11
        /*0026*/ 	.short	(.L_7 - .L_6)
	.align		4
.L_6:
        /*0028*/ 	.word	index@(_Z15getMinReductionPiS_)
        /*002c*/ 	.word	0x00000000


	//----- nvinfo : EIATTR_REGCOUNT
	.align		4
.L_7:
        /*0030*/ 	.byte	0x04, 0x2f
        /*0032*/ 	.short	(.L_9 - .L_8)
	.align		4
.L_8:
        /*0034*/ 	.word	index@(_Z15getSumReductionPiS_)
        /*0038*/ 	.word	0x0000000a


	//----- nvinfo : EIATTR_FRAME_SIZE
	.align		4
.L_9:
        /*003c*/ 	.byte	0x04, 0x11
        /*003e*/ 	.short	(.L_11 - .L_10)
	.align		4
.L_10:
        /*0040*/ 	.word	index@(_Z15getSumReductionPiS_)
        /*0044*/ 	.word	0x00000000


	//----- nvinfo : EIATTR_REGCOUNT
	.align		4
.L_11:
        /*0048*/ 	.byte	0x04, 0x2f
        /*004a*/ 	.short	(.L_13 - .L_12)
	.align		4
.L_12:
        /*004c*/ 	.word	index@(_Z16getProdReductionPiS_)
        /*0050*/ 	.word	0x0000000a


	//----- nvinfo : EIATTR_FRAME_SIZE
	.align		4
.L_13:
        /*0054*/ 	.byte	0x04, 0x11
        /*0056*/ 	.short	(.L_15 - .L_14)
	.align		4
.L_14:
        /*0058*/ 	.word	index@(_Z16getProdReductionPiS_)
        /*005c*/ 	.word	0x00000000


	//----- nvinfo : EIATTR_MIN_STACK_SIZE
	.align		4
.L_15:
        /*0060*/ 	.byte	0x04, 0x12
        /*0062*/ 	.short	(.L_17 - .L_16)
	.align		4
.L_16:
        /*0064*/ 	.word	index@(_Z16getProdReductionPiS_)
        /*0068*/ 	.word	0x00000000


	//----- nvinfo : EIATTR_MIN_STACK_SIZE
	.align		4
.L_17:
        /*006c*/ 	.byte	0x04, 0x12
        /*006e*/ 	.short	(.L_19 - .L_18)
	.align		4
.L_18:
        /*0070*/ 	.word	index@(_Z15getSumReductionPiS_)
        /*0074*/ 	.word	0x00000000


	//----- nvinfo : EIATTR_MIN_STACK_SIZE
	.align		4
.L_19:
        /*0078*/ 	.byte	0x04, 0x12
        /*007a*/ 	.short	(.L_21 - .L_20)
	.align		4
.L_20:
        /*007c*/ 	.word	index@(_Z15getMinReductionPiS_)
        /*0080*/ 	.word	0x00000000


	//----- nvinfo : EIATTR_MIN_STACK_SIZE
	.align		4
.L_21:
        /*0084*/ 	.byte	0x04, 0x12
        /*0086*/ 	.short	(.L_23 - .L_22)
	.align		4
.L_22:
        /*0088*/ 	.word	index@(_Z15getMaxReductionPiS_)
        /*008c*/ 	.word	0x00000000
.L_23:


//--------------------- .nv.compat                --------------------------
	.section	.nv.compat,"",@"SHT_CUDA_COMPAT_INFO"
	.align	4
        /*0000*/ 	.byte	0x02, 0x09, 0x00, 0x00, 0x02, 0x02, 0x01, 0x00, 0x02, 0x05, 0x05, 0x00, 0x03, 0x07, 0x01, 0x01
        /*0010*/ 	.byte	0x02, 0x03, 0x00, 0x00, 0x02, 0x06, 0x01, 0x00, 0x04, 0x0b, 0x08, 0x00, 0x09, 0x00, 0x00, 0x00
        /*0020*/ 	.byte	0x00, 0x00, 0x00, 0x00


//--------------------- .nv.info._Z16getProdReductionPiS_ --------------------------
	.section	.nv.info._Z16getProdReductionPiS_,"",@"SHT_CUDA_INFO"
	.sectionflags	@""
	.align	4


	//----- nvinfo : EIATTR_CUDA_API_VERSION
	.align		4
        /*0000*/ 	.byte	0x04, 0x37
        /*0002*/ 	.short	(.L_25 - .L_24)
.L_24:
        /*0004*/ 	.word	0x00000082


	//----- nvinfo : EIATTR_KPARAM_INFO
	.align		4
.L_25:
        /*0008*/ 	.byte	0x04, 0x17
        /*000a*/ 	.short	(.L_27 - .L_26)
.L_26:
        /*000c*/ 	.word	0x00000000
        /*0010*/ 	.short	0x0001
        /*0012*/ 	.short	0x0008
        /*0014*/ 	.byte	0x00, 0xf5, 0x21, 0x00


	//----- nvinfo : EIATTR_KPARAM_INFO
	.align		4
.L_27:
        /*0018*/ 	.byte	0x04, 0x17
        /*001a*/ 	.short	(.L_29 - .L_28)
.L_28:
        /*001c*/ 	.word	0x00000000
        /*0020*/ 	.short	0x0000
        /*0022*/ 	.short	0x0000
        /*0024*/ 	.byte	0x00, 0xf5, 0x21, 0x00


	//----- nvinfo : EIATTR_SPARSE_MMA_MASK
	.align		4
.L_29:
        /*0028*/ 	.byte	0x03, 0x50
        /*002a*/ 	.short	0x0000


	//----- nvinfo : EIATTR_MAXREG_COUNT
	.align		4
        /*002c*/ 	.byte	0x03, 0x1b
        /*002e*/ 	.short	0x00ff


	//----- nvinfo : EIATTR_NUM_BARRIERS
	.align		4
        /*0030*/ 	.byte	0x02, 0x4c
        /*0032*/ 	.byte	0x01
	.zero		1


	//----- nvinfo : EIATTR_MERCURY_ISA_VERSION
	.align		4
        /*0034*/ 	.byte	0x03, 0x5f
        /*0036*/ 	.short	0x0101


	//----- nvinfo : EIATTR_VRC_CTA_INIT_COUNT
	.align		4
        /*0038*/ 	.byte	0x02, 0x4a
	.zero		1
	.zero		1


	//----- nvinfo : EIATTR_EXIT_INSTR_OFFSETS
	.align		4
        /*003c*/ 	.byte	0x04, 0x1c
        /*003e*/ 	.short	(.L_31 - .L_30)


	//   ....[0]....
.L_30:
        /*0040*/ 	.word	0x000006e0


	//   ....[1]....
        /*0044*/ 	.word	0x00000730


	//----- nvinfo : EIATTR_CRS_STACK_SIZE
	.align		4
.L_31:
        /*0048*/ 	.byte	0x04, 0x1e
        /*004a*/ 	.short	(.L_33 - .L_32)
.L_32:
        /*004c*/ 	.word	0x00000000


	//----- nvinfo : EIATTR_CBANK_PARAM_SIZE
	.align		4
.L_33:
        /*0050*/ 	.byte	0x03, 0x19
        /*0052*/ 	.short	0x0010


	//----- nvinfo : EIATTR_PARAM_CBANK
	.align		4
        /*0054*/ 	.byte	0x04, 0x0a
        /*0056*/ 	.short	(.L_35 - .L_34)
	.align		4
.L_34:
        /*0058*/ 	.word	index@(.nv.constant0._Z16getProdReductionPiS_)
        /*005c*/ 	.short	0x0380
        /*005e*/ 	.short	0x0010


	//----- nvinfo : EIATTR_SW_WAR
	.align		4
.L_35:
        /*0060*/ 	.byte	0x04, 0x36
        /*0062*/ 	.short	(.L_37 - .L_36)
.L_36:
        /*0064*/ 	.word	0x00000008
.L_37:


//--------------------- .nv.info._Z15getSumReductionPiS_ --------------------------
	.section	.nv.info._Z15getSumReductionPiS_,"",@"SHT_CUDA_INFO"
	.sectionflags	@""
	.align	4


	//----- nvinfo : EIATTR_CUDA_API_VERSION
	.align		4
        /*0000*/ 	.byte	0x04, 0x37
        /*0002*/ 	.short	(.L_39 - .L_38)
.L_38:
        /*0004*/ 	.word	0x00000082


	//----- nvinfo : EIATTR_KPARAM_INFO
	.align		4
.L_39:
        /*0008*/ 	.byte	0x04, 0x17
        /*000a*/ 	.short	(.L_41 - .L_40)
.L_40:
        /*000c*/ 	.word	0x00000000
        /*0010*/ 	.short	0x0001
        /*0012*/ 	.short	0x0008
        /*0014*/ 	.byte	0x00, 0xf5, 0x21, 0x00


	//----- nvinfo : EIATTR_KPARAM_INFO
	.align		4
.L_41:
        /*0018*/ 	.byte	0x04, 0x17
        /*001a*/ 	.short	(.L_43 - .L_42)
.L_42:
        /*001c*/ 	.word	0x00000000
        /*0020*/ 	.short	0x0000
        /*0022*/ 	.short	0x0000
        /*0024*/ 	.byte	0x00, 0xf5, 0x21, 0x00


	//----- nvinfo : EIATTR_SPARSE_MMA_MASK
	.align		4
.L_43:
        /*0028*/ 	.byte	0x03, 0x50
        /*002a*/ 	.short	0x0000


	//----- nvinfo : EIATTR_MAXREG_COUNT
	.align		4
        /*002c*/ 	.byte	0x03, 0x1b
        /*002e*/ 	.short	0x00ff


	//----- nvinfo : EIATTR_NUM_BARRIERS
	.align		4
        /*0030*/ 	.byte	0x02, 0x4c
        /*0032*/ 	.byte	0x01
	.zero		1


	//----- nvinfo : EIATTR_MERCURY_ISA_VERSION
	.align		4
        /*0034*/ 	.byte	0x03, 0x5f
        /*0036*/ 	.short	0x0101


	//----- nvinfo : EIATTR_VRC_CTA_INIT_COUNT
	.align		4
        /*0038*/ 	.byte	0x02, 0x4a
	.zero		1
	.zero		1


	//----- nvinfo : EIATTR_EXIT_INSTR_OFFSETS
	.align		4
        /*003c*/ 	.byte	0x04, 0x1c
        /*003e*/ 	.short	(.L_45 - .L_44)


	//   ....[0]....
.L_44:
        /*0040*/ 	.word	0x000006e0


	//   ....[1]....
        /*0044*/ 	.word	0x00000730


	//----- nvinfo : EIATTR_CRS_STACK_SIZE
	.align		4
.L_45:
        /*0048*/ 	.byte	0x04, 0x1e
        /*004a*/ 	.short	(.L_47 - .L_46)
.L_46:
        /*004c*/ 	.word	0x00000000


	//----- nvinfo : EIATTR_CBANK_PARAM_SIZE
	.align		4
.L_47:
        /*0050*/ 	.byte	0x03, 0x19
        /*0052*/ 	.short	0x0010


	//----- nvinfo : EIATTR_PARAM_CBANK
	.align		4
        /*0054*/ 	.byte	0x04, 0x0a
        /*0056*/ 	.short	(.L_49 - .L_48)
	.align		4
.L_48:
        /*0058*/ 	.word	index@(.nv.constant0._Z15getSumReductionPiS_)
        /*005c*/ 	.short	0x0380
        /*005e*/ 	.short	0x0010


	//----- nvinfo : EIATTR_SW_WAR
	.align		4
.L_49:
        /*0060*/ 	.byte	0x04, 0x36
        /*0062*/ 	.short	(.L_51 - .L_50)
.L_50:
        /*0064*/ 	.word	0x00000008
.L_51:


//--------------------- .nv.info._Z15getMinReductionPiS_ --------------------------
	.section	.nv.info._Z15getMinReductionPiS_,"",@"SHT_CUDA_INFO"
	.sectionflags	@""
	.align	4


	//----- nvinfo : EIATTR_CUDA_API_VERSION
	.align		4
        /*0000*/ 	.byte	0x04, 0x37
        /*0002*/ 	.short	(.L_53 - .L_52)
.L_52:
        /*0004*/ 	.word	0x00000082


	//----- nvinfo : EIATTR_KPARAM_INFO
	.align		4
.L_53:
        /*0008*/ 	.byte	0x04, 0x17
        /*000a*/ 	.short	(.L_55 - .L_54)
.L_54:
        /*000c*/ 	.word	0x00000000
        /*0010*/ 	.short	0x0001
        /*0012*/ 	.short	0x0008
        /*0014*/ 	.byte	0x00, 0xf5, 0x21, 0x00


	//----- nvinfo : EIATTR_KPARAM_INFO
	.align		4
.L_55:
        /*0018*/ 	.byte	0x04, 0x17
        /*001a*/ 	.short	(.L_57 - .L_56)
.L_56:
        /*001c*/ 	.word	0x00000000
        /*0020*/ 	.short	0x0000
        /*0022*/ 	.short	0x0000
        /*0024*/ 	.byte	0x00, 0xf5, 0x21, 0x00


	//----- nvinfo : EIATTR_SPARSE_MMA_MASK
	.align		4
.L_57:
        /*0028*/ 	.byte	0x03, 0x50
        /*002a*/ 	.short	0x0000


	//----- nvinfo : EIATTR_MAXREG_COUNT
	.align		4
        /*002c*/ 	.byte	0x03, 0x1b
        /*002e*/ 	.short	0x00ff


	//----- nvinfo : EIATTR_NUM_BARRIERS
	.align		4
        /*0030*/ 	.byte	0x02, 0x4c
        /*0032*/ 	.byte	0x01
	.zero		1


	//----- nvinfo : EIATTR_MERCURY_ISA_VERSION
	.align		4
        /*0034*/ 	.byte	0x03, 0x5f
        /*0036*/ 	.short	0x0101


	//----- nvinfo : EIATTR_VRC_CTA_INIT_COUNT
	.align		4
        /*0038*/ 	.byte	0x02, 0x4a
	.zero		1
	.zero		1


	//----- nvinfo : EIATTR_EXIT_INSTR_OFFSETS
	.align		4
        /*003c*/ 	.byte	0x04, 0x1c
        /*003e*/ 	.short	(.L_59 - .L_58)


	//   ....[0]....
.L_58:
        /*0040*/ 	.word	0x000006c0


	//   ....[1]....
        /*0044*/ 	.word	0x00000710


	//----- nvinfo : EIATTR_CRS_STACK_SIZE
	.align		4
.L_59:
        /*0048*/ 	.byte	0x04, 0x1e
        /*004a*/ 	.short	(.L_61 - .L_60)
.L_60:
        /*004c*/ 	.word	0x00000000


	//----- nvinfo : EIATTR_CBANK_PARAM_SIZE
	.align		4
.L_61:
        /*0050*/ 	.byte	0x03, 0x19
        /*0052*/ 	.short	0x0010


	//----- nvinfo : EIATTR_PARAM_CBANK
	.align		4
        /*0054*/ 	.byte	0x04, 0x0a
        /*0056*/ 	.short	(.L_63 - .L_62)
	.align		4
.L_62:
        /*0058*/ 	.word	index@(.nv.constant0._Z15getMinReductionPiS_)
        /*005c*/ 	.short	0x0380
        /*005e*/ 	.short	0x0010


	//----- nvinfo : EIATTR_SW_WAR
	.align		4
.L_63:
        /*0060*/ 	.byte	0x04, 0x36
        /*0062*/ 	.short	(.L_65 - .L_64)
.L_64:
        /*0064*/ 	.word	0x00000008
.L_65:


//--------------------- .nv.info._Z15getMaxReductionPiS_ --------------------------
	.section	.nv.info._Z15getMaxReductionPiS_,"",@"SHT_CUDA_INFO"
	.sectionflags	@""
	.align	4


	//----- nvinfo : EIATTR_CUDA_API_VERSION
	.align		4
        /*0000*/ 	.byte	0x04, 0x37
        /*0002*/ 	.short	(.L_67 - .L_66)
.L_66:
        /*0004*/ 	.word	0x00000082


	//----- nvinfo : EIATTR_KPARAM_INFO
	.align		4
.L_67:
        /*0008*/ 	.byte	0x04, 0x17
        /*000a*/ 	.short	(.L_69 - .L_68)
.L_68:
        /*000c*/ 	.word	0x00000000
        /*0010*/ 	.short	0x0001
        /*0012*/ 	.short	0x0008
        /*0014*/ 	.byte	0x00, 0xf5, 0x21, 0x00


	//----- nvinfo : EIATTR_KPARAM_INFO
	.align		4
.L_69:
        /*0018*/ 	.byte	0x04, 0x17
        /*001a*/ 	.short	(.L_71 - .L_70)
.L_70:
        /*001c*/ 	.word	0x00000000
        /*0020*/ 	.short	0x0000
        /*0022*/ 	.short	0x0000
        /*0024*/ 	.byte	0x00, 0xf5, 0x21, 0x00


	//----- nvinfo : EIATTR_SPARSE_MMA_MASK
	.align		4
.L_71:
        /*0028*/ 	.byte	0x03, 0x50
        /*002a*/ 	.short	0x0000


	//----- nvinfo : EIATTR_MAXREG_COUNT
	.align		4
        /*002c*/ 	.byte	0x03, 0x1b
        /*002e*/ 	.short	0x00ff


	//----- nvinfo : EIATTR_NUM_BARRIERS
	.align		4
        /*0030*/ 	.byte	0x02, 0x4c
        /*0032*/ 	.byte	0x01
	.zero		1


	//----- nvinfo : EIATTR_MERCURY_ISA_VERSION
	.align		4
        /*0034*/ 	.byte	0x03, 0x5f
        /*0036*/ 	.short	0x0101


	//----- nvinfo : EIATTR_VRC_CTA_INIT_COUNT
	.align		4
        /*0038*/ 	.byte	0x02, 0x4a
	.zero		1
	.zero		1


	//----- nvinfo : EIATTR_EXIT_INSTR_OFFSETS
	.align		4
        /*003c*/ 	.byte	0x04, 0x1c
        /*003e*/ 	.short	(.L_73 - .L_72)


	//   ....[0]....
.L_72:
        /*0040*/ 	.word	0x000006c0


	//   ....[1]....
        /*0044*/ 	.word	0x00000710


	//----- nvinfo : EIATTR_CRS_STACK_SIZE
	.align		4
.L_73:
        /*0048*/ 	.byte	0x04, 0x1e
        /*004a*/ 	.short	(.L_75 - .L_74)
.L_74:
        /*004c*/ 	.word	0x00000000


	//----- nvinfo : EIATTR_CBANK_PARAM_SIZE
	.align		4
.L_75:
        /*0050*/ 	.byte	0x03, 0x19
        /*0052*/ 	.short	0x0010


	//----- nvinfo : EIATTR_PARAM_CBANK
	.align		4
        /*0054*/ 	.byte	0x04, 0x0a
        /*0056*/ 	.short	(.L_77 - .L_76)
	.align		4
.L_76:
        /*0058*/ 	.word	index@(.nv.constant0._Z15getMaxReductionPiS_)
        /*005c*/ 	.short	0x0380
        /*005e*/ 	.short	0x0010


	//----- nvinfo : EIATTR_SW_WAR
	.align		4
.L_77:
        /*0060*/ 	.byte	0x04, 0x36
        /*0062*/ 	.short	(.L_79 - .L_78)
.L_78:
        /*0064*/ 	.word	0x00000008
.L_79:


//--------------------- .nv.callgraph             --------------------------
	.section	.nv.callgraph,"",@"SHT_CUDA_CALLGRAPH"
	.align	4
	.sectionentsize	8
	.align		4
        /*0000*/ 	.word	0x00000000
	.align		4
        /*0004*/ 	.word	0xffffffff
	.align		4
        /*0008*/ 	.word	0x00000000
	.align		4
        /*000c*/ 	.word	0xfffffffe
	.align		4
        /*0010*/ 	.word	0x00000000
	.align		4
        /*0014*/ 	.word	0xfffffffd
	.align		4
        /*0018*/ 	.word	0x00000000
	.align		4
        /*001c*/ 	.word	0xfffffffc


//--------------------- .text._Z16getProdReductionPiS_ --------------------------
	.section	.text._Z16getProdReductionPiS_,"ax",@progbits
	.align	128
        .global         _Z16getProdReductionPiS_
        .type           _Z16getProdReductionPiS_,@function
        .size           _Z16getProdReductionPiS_,(.L_x_92 - _Z16getProdReductionPiS_)
        .other          _Z16getProdReductionPiS_,@"STO_CUDA_ENTRY STV_DEFAULT"
_Z16getProdReductionPiS_:
.text._Z16getProdReductionPiS_:
[----:B------:R-:W-:Y:S01]  /*0000*/  LDC R1, c[0x0][0x37c] ;  /* 0x0000df00ff017b82 */ /* 0x000fe20000000800 */
[----:B------:R-:W0:Y:S07]  /*0010*/  S2R R5, SR_TID.X ;  /* 0x0000000000057919 */ /* 0x000e2e0000002100 */
[----:B------:R-:W0:Y:S01]  /*0020*/  S2UR UR4, SR_CTAID.X ;  /* 0x00000000000479c3 */ /* 0x000e220000002500 */
[----:B------:R-:W-:Y:S07]  /*0030*/  BSSY.RECONVERGENT B0, `(.L_x_0) ;  /* 0x0000014000007945 */ /* 0x000fee0003800200 */
[----:B------:R-:W0:Y:S08]  /*0040*/  LDC R0, c[0x0][0x360] ;  /* 0x0000d800ff007b82 */ /* 0x000e300000000800 */
[----:B------:R-:W1:Y:S01]  /*0050*/  LDC.64 R2, c[0x0][0x380] ;  /* 0x0000e000ff027b82 */ /* 0x000e620000000a00 */
[----:B0-----:R-:W-:Y:S01]  /*0060*/  IMAD R5, R0, UR4, R5 ;  /* 0x0000000400057c24 */ /* 0x001fe2000f8e0205 */
[----:B------:R-:W0:Y:S04]  /*0070*/  LDCU.64 UR4, c[0x0][0x358] ;  /* 0x00006b00ff0477ac */ /* 0x000e280008000a00 */
[----:B------:R-:W-:-:S02]  /*0080*/  ISETP.GT.AND P1, PT, R5, 0x3ff, PT ;  /* 0x000003ff0500780c */ /* 0x000fc40003f24270 */
[C---:B------:R-:W-:Y:S01]  /*0090*/  ISETP.GT.AND P2, PT, R5.reuse, 0x1f, PT ;  /* 0x0000001f0500780c */ /* 0x040fe20003f44270 */
[C---:B-1----:R-:W-:Y:S01]  /*00a0*/  IMAD.WIDE R2, R5.reuse, 0x4, R2 ;  /* 0x0000000405027825 */ /* 0x042fe200078e0202 */
[C---:B------:R-:W-:Y:S02]  /*00b0*/  ISETP.GT.AND P0, PT, R5.reuse, 0x1ff, PT ;  /* 0x000001ff0500780c */ /* 0x040fe40003f04270 */
[----:B------:R-:W-:Y:S02]  /*00c0*/  P2R R0, PR, RZ, 0x4 ;  /* 0x00000004ff007803 */ /* 0x000fe40000000000 */
[C---:B------:R-:W-:Y:S02]  /*00d0*/  ISETP.GT.AND P6, PT, R5.reuse, 0xff, PT ;  /* 0x000000ff0500780c */ /* 0x040fe40003fc4270 */
[C---:B------:R-:W-:Y:S02]  /*00e0*/  ISETP.GT.AND P5, PT, R5.reuse, 0x7f, PT ;  /* 0x0000007f0500780c */ /* 0x040fe40003fa4270 */
[----:B------:R-:W-:-:S02]  /*00f0*/  ISETP.GT.AND P4, PT, R5, 0x3f, PT ;  /* 0x0000003f0500780c */ /* 0x000fc40003f84270 */
[C---:B------:R-:W-:Y:S02]  /*0100*/  ISETP.GT.AND P3, PT, R5.reuse, 0xf, PT ;  /* 0x0000000f0500780c */ /* 0x040fe40003f64270 */
[----:B------:R-:W-:Y:S01]  /*0110*/  ISETP.GT.AND P2, PT, R5, 0x7, PT ;  /* 0x000000070500780c */ /* 0x000fe20003f44270 */
[----:B0-----:R-:W-:-:S12]  /*0120*/  @P1 BRA `(.L_x_1) ;  /* 0x0000000000101947 */ /* 0x001fd80003800000 */
[----:B------:R-:W2:Y:S04]  /*0130*/  LDG.E R0, desc[UR4][R2.64+0x1000] ;  /* 0x0010000402007981 */ /* 0x000ea8000c1e1900 */
[----:B------:R-:W2:Y:S02]  /*0140*/  LDG.E R7, desc[UR4][R2.64] ;  /* 0x0000000402077981 */ /* 0x000ea4000c1e1900 */
[----:B--2---:R-:W-:-:S05]  /*0150*/  IMAD R7, R0, R7, RZ ;  /* 0x0000000700077224 */ /* 0x004fca00078e02ff */
[----:B------:R0:W-:Y:S02]  /*0160*/  STG.E desc[UR4][R2.64], R7 ;  /* 0x0000000702007986 */ /* 0x0001e4000c101904 */
.L_x_1:
[----:B------:R-:W-:Y:S05]  /*0170*/  BSYNC.RECONVERGENT B0 ;  /* 0x0000000000007941 */ /* 0x000fea0003800200 */
.L_x_0:
[----:B------:R-:W-:Y:S01]  /*0180*/  BAR.SYNC.DEFER_BLOCKING 0x0 ;  /* 0x0000000000007b1d */ /* 0x000fe20000010000 */
[----:B------:R-:W-:-:S05]  /*0190*/  ISETP.GT.AND P1, PT, R5, 0x3, PT ;  /* 0x000000030500780c */ /* 0x000fca0003f24270 */
[----:B------:R-:W-:Y:S04]  /*01a0*/  BSSY.RECONVERGENT B0, `(.L_x_2) ;  /* 0x0000006000007945 */ /* 0x000fe80003800200 */
[----:B------:R-:W-:Y:S05]  /*01b0*/  @P0 BRA `(.L_x_3) ;  /* 0x0000000000100947 */ /* 0x000fea0003800000 */
[----:B------:R-:W2:Y:S04]  /*01c0*/  LDG.E R0, desc[UR4][R2.64+0x800] ;  /* 0x0008000402007981 */ /* 0x000ea8000c1e1900 */
[----:B0-----:R-:W2:Y:S02]  /*01d0*/  LDG.E R7, desc[UR4][R2.64] ;  /* 0x0000000402077981 */ /* 0x001ea4000c1e1900 */
[----:B--2---:R-:W-:-:S05]  /*01e0*/  IMAD R7, R0, R7, RZ ;  /* 0x0000000700077224 */ /* 0x004fca00078e02ff */
[----:B------:R1:W-:Y:S02]  /*01f0*/  STG.E desc[UR4][R2.64], R7 ;  /* 0x0000000702007986 */ /* 0x0003e4000c101904 */
.L_x_3:
[----:B------:R-:W-:Y:S05]  /*0200*/  BSYNC.RECONVERGENT B0 ;  /* 0x0000000000007941 */ /* 0x000fea0003800200 */
.L_x_2:
[----:B------:R-:W-:Y:S01]  /*0210*/  BAR.SYNC.DEFER_BLOCKING 0x0 ;  /* 0x0000000000007b1d */ /* 0x000fe20000010000 */
[----:B------:R-:W-:-:S05]  /*0220*/  ISETP.GT.AND P0, PT, R5, 0x1, PT ;  /* 0x000000010500780c */ /* 0x000fca0003f04270 */
[----:B------:R-:W-:Y:S04]  /*0230*/  BSSY.RECONVERGENT B0, `(.L_x_4) ;  /* 0x0000006000007945 */ /* 0x000fe80003800200 */
[----:B------:R-:W-:Y:S05]  /*0240*/  @P6 BRA `(.L_x_5) ;  /* 0x0000000000106947 */ /* 0x000fea0003800000 */
[----:B------:R-:W2:Y:S04]  /*0250*/  LDG.E R0, desc[UR4][R2.64+0x400] ;  /* 0x0004000402007981 */ /* 0x000ea8000c1e1900 */
[----:B01----:R-:W2:Y:S02]  /*0260*/  LDG.E R7, desc[UR4][R2.64] ;  /* 0x0000000402077981 */ /* 0x003ea4000c1e1900 */
[----:B--2---:R-:W-:-:S05]  /*0270*/  IMAD R7, R0, R7, RZ ;  /* 0x0000000700077224 */ /* 0x004fca00078e02ff */
[----:B------:R2:W-:Y:S02]  /*0280*/  STG.E desc[UR4][R2.64], R7 ;  /* 0x0000000702007986 */ /* 0x0005e4000c101904 */
.L_x_5:
[----:B------:R-:W-:Y:S05]  /*0290*/  BSYNC.RECONVERGENT B0 ;  /* 0x0000000000007941 */ /* 0x000fea0003800200 */
.L_x_4:
[----:B------:R-:W-:Y:S01]  /*02a0*/  BAR.SYNC.DEFER_BLOCKING 0x0 ;  /* 0x0000000000007b1d */ /* 0x000fe20000010000 */
[----:B------:R-:W-:-:S05]  /*02b0*/  ISETP.GT.AND P6, PT, R5, RZ, PT ;  /* 0x000000ff0500720c */ /* 0x000fca0003fc4270 */
[----:B------:R-:W-:Y:S04]  /*02c0*/  BSSY.RECONVERGENT B0, `(.L_x_6) ;  /* 0x0000006000007945 */ /* 0x000fe80003800200 */
[----:B------:R-:W-:Y:S05]  /*02d0*/  @P5 BRA `(.L_x_7) ;  /* 0x0000000000105947 */ /* 0x000fea0003800000 */
[----:B------:R-:W3:Y:S04]  /*02e0*/  LDG.E R0, desc[UR4][R2.64+0x200] ;  /* 0x0002000402007981 */ /* 0x000ee8000c1e1900 */
[----:B012---:R-:W3:Y:S02]  /*02f0*/  LDG.E R7, desc[UR4][R2.64] ;  /* 0x0000000402077981 */ /* 0x007ee4000c1e1900 */
[----:B---3--:R-:W-:-:S05]  /*0300*/  IMAD R7, R0, R7, RZ ;  /* 0x0000000700077224 */ /* 0x008fca00078e02ff */
[----:B------:R3:W-:Y:S02]  /*0310*/  STG.E desc[UR4][R2.64], R7 ;  /* 0x0000000702007986 */ /* 0x0007e4000c101904 */
.L_x_7:
[----:B------:R-:W-:Y:S05]  /*0320*/  BSYNC.RECONVERGENT B0 ;  /* 0x0000000000007941 */ /* 0x000fea0003800200 */
.L_x_6:
[----:B------:R-:W-:Y:S01]  /*0330*/  BAR.SYNC.DEFER_BLOCKING 0x0 ;  /* 0x0000000000007b1d */ /* 0x000fe20000010000 */
[----:B------:R-:W-:-:S05]  /*0340*/  ISETP.NE.AND P5, PT, R5, RZ, PT ;  /* 0x000000ff0500720c */ /* 0x000fca0003fa5270 */
[----:B------:R-:W-:Y:S04]  /*0350*/  BSSY.RECONVERGENT B0, `(.L_x_8) ;  /* 0x0000006000007945 */ /* 0x000fe80003800200 */
[----:B------:R-:W-:Y:S05]  /*0360*/  @P4 BRA `(.L_x_9) ;  /* 0x0000000000104947 */ /* 0x000fea0003800000 */
[----:B------:R-:W4:Y:S04]  /*0370*/  LDG.E R0, desc[UR4][R2.64+0x100] ;  /* 0x0001000402007981 */ /* 0x000f28000c1e1900 */
[----:B0123--:R-:W4:Y:S02]  /*0380*/  LDG.E R7, desc[UR4][R2.64] ;  /* 0x0000000402077981 */ /* 0x00ff24000c1e1900 */
[----:B----4-:R-:W-:-:S05]  /*0390*/  IMAD R7, R0, R7, RZ ;  /* 0x0000000700077224 */ /* 0x010fca00078e02ff */
[----:B------:R4:W-:Y:S02]  /*03a0*/  STG.E desc[UR4][R2.64], R7 ;  /* 0x0000000702007986 */ /* 0x0009e4000c101904 */
.L_x_9:
[----:B------:R-:W-:Y:S05]  /*03b0*/  BSYNC.RECONVERGENT B0 ;  /* 0x0000000000007941 */ /* 0x000fea0003800200 */
.L_x_8:
[----:B------:R-:W-:Y:S01]  /*03c0*/  BAR.SYNC.DEFER_BLOCKING 0x0 ;  /* 0x0000000000007b1d */ /* 0x000fe20000010000 */
[----:B------:R-:W-:-:S05]  /*03d0*/  ISETP.GT.AND P4, PT, R5, 0x1f, PT ;  /* 0x0000001f0500780c */ /* 0x000fca0003f84270 */
[----:B------:R-:W-:Y:S08]  /*03e0*/  BSSY.RECONVERGENT B0, `(.L_x_10) ;  /* 0x0000006000007945 */ /* 0x000ff00003800200 */
[----:B------:R-:W-:Y:S05]  /*03f0*/  @P4 BRA `(.L_x_11) ;  /* 0x0000000000104947 */ /* 0x000fea0003800000 */
[----:B------:R-:W5:Y:S04]  /*0400*/  LDG.E R0, desc[UR4][R2.64+0x80] ;  /* 0x0000800402007981 */ /* 0x000f68000c1e1900 */
[----:B------:R-:W5:Y:S02]  /*0410*/  LDG.E R5, desc[UR4][R2.64] ;  /* 0x0000000402057981 */ /* 0x000f64000c1e1900 */
[----:B-----5:R-:W-:-:S05]  /*0420*/  IMAD R5, R0, R5, RZ ;  /* 0x0000000500057224 */ /* 0x020fca00078e02ff */
[----:B------:R0:W-:Y:S02]  /*0430*/  STG.E desc[UR4][R2.64], R5 ;  /* 0x0000000502007986 */ /* 0x0001e4000c101904 */
.L_x_11:
[----:B------:R-:W-:Y:S05]  /*0440*/  BSYNC.RECONVERGENT B0 ;  /* 0x0000000000007941 */ /* 0x000fea0003800200 */
.L_x_10:
[----:B------:R-:W-:Y:S06]  /*0450*/  BAR.SYNC.DEFER_BLOCKING 0x0 ;  /* 0x0000000000007b1d */ /* 0x000fec0000010000 */
[----:B------:R-:W-:Y:S04]  /*0460*/  BSSY.RECONVERGENT B0, `(.L_x_12) ;  /* 0x0000006000007945 */ /* 0x000fe80003800200 */
[----:B------:R-:W-:Y:S05]  /*0470*/  @P3 BRA `(.L_x_13) ;  /* 0x0000000000103947 */ /* 0x000fea0003800000 */
[----:B------:R-:W5:Y:S04]  /*0480*/  LDG.E R0, desc[UR4][R2.64+0x40] ;  /* 0x0000400402007981 */ /* 0x000f68000c1e1900 */
[----:B0-----:R-:W5:Y:S02]  /*0490*/  LDG.E R5, desc[UR4][R2.64] ;  /* 0x0000000402057981 */ /* 0x001f64000c1e1900 */
[----:B-----5:R-:W-:-:S05]  /*04a0*/  IMAD R5, R0, R5, RZ ;  /* 0x0000000500057224 */ /* 0x020fca00078e02ff */
[----:B------:R0:W-:Y:S02]  /*04b0*/  STG.E desc[UR4][R2.64], R5 ;  /* 0x0000000502007986 */ /* 0x0001e4000c101904 */
.L_x_13:
[----:B------:R-:W-:Y:S05]  /*04c0*/  BSYNC.RECONVERGENT B0 ;  /* 0x0000000000007941 */ /* 0x000fea0003800200 */
.L_x_12:
[----:B------:R-:W-:Y:S06]  /*04d0*/  BAR.SYNC.DEFER_BLOCKING 0x0 ;  /* 0x0000000000007b1d */ /* 0x000fec0000010000 */
[----:B------:R-:W-:Y:S04]  /*04e0*/  BSSY.RECONVERGENT B0, `(.L_x_14) ;  /* 0x0000006000007945 */ /* 0x000fe80003800200 */
[----:B------:R-:W-:Y:S05]  /*04f0*/  @P2 BRA `(.L_x_15) ;  /* 0x0000000000102947 */ /* 0x000fea0003800000 */
[----:B------:R-:W5:Y:S04]  /*0500*/  LDG.E R0, desc[UR4][R2.64+0x20] ;  /* 0x0000200402007981 */ /* 0x000f68000c1e1900 */
[----:B0-----:R-:W5:Y:S02]  /*0510*/  LDG.E R5, desc[UR4][R2.64] ;  /* 0x0000000402057981 */ /* 0x001f64000c1e1900 */
[----:B-----5:R-:W-:-:S05]  /*0520*/  IMAD R5, R0, R5, RZ ;  /* 0x0000000500057224 */ /* 0x020fca00078e02ff */
[----:B------:R0:W-:Y:S02]  /*0530*/  STG.E desc[UR4][R2.64], R5 ;  /* 0x0000000502007986 */ /* 0x0001e4000c101904 */
.L_x_15:
[----:B------:R-:W-:Y:S05]  /*0540*/  BSYNC.RECONVERGENT B0 ;  /* 0x0000000000007941 */ /* 0x000fea0003800200 */
.L_x_14:
[----:B------:R-:W-:Y:S06]  /*0550*/  BAR.SYNC.DEFER_BLOCKING 0x0 ;  /* 0x0000000000007b1d */ /* 0x000fec0000010000 */
[----:B------:R-:W-:Y:S04]  /*0560*/  BSSY.RECONVERGENT B0, `(.L_x_16) ;  /* 0x0000006000007945 */ /* 0x000fe80003800200 */
[----:B------:R-:W-:Y:S05]  /*0570*/  @P1 BRA `(.L_x_17) ;  /* 0x0000000000101947 */ /* 0x000fea0003800000 */
[----:B------:R-:W5:Y:S04]  /*0580*/  LDG.E R0, desc[UR4][R2.64+0x10] ;  /* 0x0000100402007981 */ /* 0x000f68000c1e1900 */
[----:B0-----:R-:W5:Y:S02]  /*0590*/  LDG.E R5, desc[UR4][R2.64] ;  /* 0x0000000402057981 */ /* 0x001f64000c1e1900 */
[----:B-----5:R-:W-:-:S05]  /*05a0*/  IMAD R5, R0, R5, RZ ;  /* 0x0000000500057224 */ /* 0x020fca00078e02ff */
[----:B------:R0:W-:Y:S02]  /*05b0*/  STG.E desc[UR4][R2.64], R5 ;  /* 0x0000000502007986 */ /* 0x0001e4000c101904 */
.L_x_17:
[----:B------:R-:W-:Y:S05]  /*05c0*/  BSYNC.RECONVERGENT B0 ;  /* 0x0000000000007941 */ /* 0x000fea0003800200 */
.L_x_16:
[----:B------:R-:W-:Y:S06]  /*05d0*/  BAR.SYNC.DEFER_BLOCKING 0x0 ;  /* 0x0000000000007b1d */ /* 0x000fec0000010000 */
[----:B------:R-:W-:Y:S04]  /*05e0*/  BSSY.RECONVERGENT B0, `(.L_x_18) ;  /* 0x0000006000007945 */ /* 0x000fe80003800200 */
[----:B------:R-:W-:Y:S05]  /*05f0*/  @P0 BRA `(.L_x_19) ;  /* 0x0000000000100947 */ /* 0x000fea0003800000 */
[----:B------:R-:W5:Y:S04]  /*0600*/  LDG.E R0, desc[UR4][R2.64+0x8] ;  /* 0x0000080402007981 */ /* 0x000f68000c1e1900 */
[----:B0-----:R-:W5:Y:S02]  /*0610*/  LDG.E R5, desc[UR4][R2.64] ;  /* 0x0000000402057981 */ /* 0x001f64000c1e1900 */
[----:B-----5:R-:W-:-:S05]  /*0620*/  IMAD R5, R0, R5, RZ ;  /* 0x0000000500057224 */ /* 0x020fca00078e02ff */
[----:B------:R0:W-:Y:S02]  /*0630*/  STG.E desc[UR4][R2.64], R5 ;  /* 0x0000000502007986 */ /* 0x0001e4000c101904 */
.L_x_19:
[----:B------:R-:W-:Y:S05]  /*0640*/  BSYNC.RECONVERGENT B0 ;  /* 0x0000000000007941 */ /* 0x000fea0003800200 */
.L_x_18:
[----:B------:R-:W-:Y:S06]  /*0650*/  BAR.SYNC.DEFER_BLOCKING 0x0 ;  /* 0x0000000000007b1d */ /* 0x000fec0000010000 */
[----:B------:R-:W-:Y:S04]  /*0660*/  BSSY.RECONVERGENT B0, `(.L_x_20) ;  /* 0x0000006000007945 */ /* 0x000fe80003800200 */
[----:B------:R-:W-:Y:S05]  /*0670*/  @P6 BRA `(.L_x_21) ;  /* 0x0000000000106947 */ /* 0x000fea0003800000 */
[----:B------:R-:W5:Y:S04]  /*0680*/  LDG.E R0, desc[UR4][R2.64+0x4] ;  /* 0x0000040402007981 */ /* 0x000f68000c1e1900 */
[----:B0-----:R-:W5:Y:S02]  /*0690*/  LDG.E R5, desc[UR4][R2.64] ;  /* 0x0000000402057981 */ /* 0x001f64000c1e1900 */
[----:B-----5:R-:W-:-:S05]  /*06a0*/  IMAD R5, R0, R5, RZ ;  /* 0x0000000500057224 */ /* 0x020fca00078e02ff */
[----:B------:R0:W-:Y:S02]  /*06b0*/  STG.E desc[UR4][R2.64], R5 ;  /* 0x0000000502007986 */ /* 0x0001e4000c101904 */
.L_x_21:
[----:B------:R-:W-:Y:S05]  /*06c0*/  BSYNC.RECONVERGENT B0 ;  /* 0x0000000000007941 */ /* 0x000fea0003800200 */
.L_x_20:
[----:B------:R-:W-:Y:S06]  /*06d0*/  BAR.SYNC.DEFER_BLOCKING 0x0 ;  /* 0x0000000000007b1d */ /* 0x000fec0000010000 */
[----:B------:R-:W-:Y:S05]  /*06e0*/  @P5 EXIT ;  /* 0x000000000000594d */ /* 0x000fea0003800000 */
[----:B01234-:R-:W0:Y:S02]  /*06f0*/  LDC.64 R2, c[0x0][0x380] ;  /* 0x0000e000ff027b82 */ /* 0x01fe240000000a00 */
[----:B0-----:R-:W2:Y:S06]  /*0700*/  LDG.E R3, desc[UR4][R2.64] ;  /* 0x0000000402037981 */ /* 0x001eac000c1e1900 */
[----:B------:R-:W2:Y:S02]  /*0710*/  LDC.64 R4, c[0x0][0x388] ;  /* 0x0000e200ff047b82 */ /* 0x000ea40000000a00 */
[----:B--2---:R-:W-:Y:S01]  /*0720*/  STG.E desc[UR4][R4.64], R3 ;  /* 0x0000000304007986 */ /* 0x004fe2000c101904 */
[----:B------:R-:W-:Y:S05]  /*0730*/  EXIT ;  /* 0x000000000000794d */ /* 0x000fea0003800000 */
.L_x_22:
[----:B------:R-:W-:-:S00]  /*0740*/  BRA `(.L_x_22) ;  /* 0xfffffffc00fc7947 */ /* 0x000fc0000383ffff */
[----:B------:R-:W-:-:S00]  /*0750*/  NOP ;  /* 0x0000000000007918 */ /* 0x000fc00000000000 */
        /* <DEDUP_REMOVED lines=10> */
.L_x_92:


//--------------------- .text._Z15getSumReductionPiS_ --------------------------
	.section	.text._Z15getSumReductionPiS_,"ax",@progbits
	.align	128
        .global         _Z15getSumReductionPiS_
        .type           _Z15getSumReductionPiS_,@function
        .size           _Z15getSumReductionPiS_,(.L_x_93 - _Z15getSumReductionPiS_)
        .other          _Z15getSumReductionPiS_,@"STO_CUDA_ENTRY STV_DEFAULT"
_Z15getSumReductionPiS_:
.text._Z15getSumReductionPiS_:
        /* <DEDUP_REMOVED lines=21> */
[----:B--2---:R-:W-:-:S05]  /*0150*/  IMAD.IADD R7, R0, 0x1, R7 ;  /* 0x0000000100077824 */ /* 0x004fca00078e0207 */
[----:B------:R0:W-:Y:S02]  /*0160*/  STG.E desc[UR4][R2.64], R7 ;  /* 0x0000000702007986 */ /* 0x0001e4000c101904 */
.L_x_24:
[----:B------:R-:W-:Y:S05]  /*0170*/  BSYNC.RECONVERGENT B0 ;  /* 0x0000000000007941 */ /* 0x000fea0003800200 */
.L_x_23:
[----:B------:R-:W-:Y:S01]  /*0180*/  BAR.SYNC.DEFER_BLOCKING 0x0 ;  /* 0x0000000000007b1d */ /* 0x000fe20000010000 */
[----:B------:R-:W-:-:S05]  /*0190*/  ISETP.GT.AND P1, PT, R5, 0x3, PT ;  /* 0x000000030500780c */ /* 0x000fca0003f24270 */
[----:B------:R-:W-:Y:S04]  /*01a0*/  BSSY.RECONVERGENT B0, `(.L_x_25) ;  /* 0x0000006000007945 */ /* 0x000fe80003800200 */
[----:B------:R-:W-:Y:S05]  /*01b0*/  @P0 BRA `(.L_x_26) ;  /* 0x0000000000100947 */ /* 0x000fea0003800000 */
[----:B------:R-:W2:Y:S04]  /*01c0*/  LDG.E R0, desc[UR4][R2.64] ;  /* 0x0000000402007981 */ /* 0x000ea8000c1e1900 */
[----:B0-----:R-:W2:Y:S02]  /*01d0*/  LDG.E R7, desc[UR4][R2.64+0x800] ;  /* 0x0008000402077981 */ /* 0x001ea4000c1e1900 */
[----:B--2---:R-:W-:-:S05]  /*01e0*/  IMAD.IADD R7, R0, 0x1, R7 ;  /* 0x0000000100077824 */ /* 0x004fca00078e0207 */
[----:B------:R1:W-:Y:S02]  /*01f0*/  STG.E desc[UR4][R2.64], R7 ;  /* 0x0000000702007986 */ /* 0x0003e4000c101904 */
.L_x_26:
[----:B------:R-:W-:Y:S05]  /*0200*/  BSYNC.RECONVERGENT B0 ;  /* 0x0000000000007941 */ /* 0x000fea0003800200 */
.L_x_25:
[----:B------:R-:W-:Y:S01]  /*0210*/  BAR.SYNC.DEFER_BLOCKING 0x0 ;  /* 0x0000000000007b1d */ /* 0x000fe20000010000 */
[----:B------:R-:W-:-:S05]  /*0220*/  ISETP.GT.AND P0, PT, R5, 0x1, PT ;  /* 0x000000010500780c */ /* 0x000fca0003f04270 */
[----:B------:R-:W-:Y:S04]  /*0230*/  BSSY.RECONVERGENT B0, `(.L_x_27) ;  /* 0x0000006000007945 */ /* 0x000fe80003800200 */
[----:B------:R-:W-:Y:S05]  /*0240*/  @P6 BRA `(.L_x_28) ;  /* 0x0000000000106947 */ /* 0x000fea0003800000 */
[----:B------:R-:W2:Y:S04]  /*0250*/  LDG.E R0, desc[UR4][R2.64] ;  /* 0x0000000402007981 */ /* 0x000ea8000c1e1900 */
[----:B01----:R-:W2:Y:S02]  /*0260*/  LDG.E R7, desc[UR4][R2.64+0x400] ;  /* 0x0004000402077981 */ /* 0x003ea4000c1e1900 */
[----:B--2---:R-:W-:-:S05]  /*0270*/  IMAD.IADD R7, R0, 0x1, R7 ;  /* 0x0000000100077824 */ /* 0x004fca00078e0207 */
[----:B------:R2:W-:Y:S02]  /*0280*/  STG.E desc[UR4][R2.64], R7 ;  /* 0x0000000702007986 */ /* 0x0005e4000c101904 */
.L_x_28:
[----:B------:R-:W-:Y:S05]  /*0290*/  BSYNC.RECONVERGENT B0 ;  /* 0x0000000000007941 */ /* 0x000fea0003800200 */
.L_x_27:
[----:B------:R-:W-:Y:S01]  /*02a0*/  BAR.SYNC.DEFER_BLOCKING 0x0 ;  /* 0x0000000000007b1d */ /* 0x000fe20000010000 */
[----:B------:R-:W-:-:S05]  /*02b0*/  ISETP.GT.AND P6, PT, R5, RZ, PT ;  /* 0x000000ff0500720c */ /* 0x000fca0003fc4270 */
[----:B------:R-:W-:Y:S04]  /*02c0*/  BSSY.RECONVERGENT B0, `(.L_x_29) ;  /* 0x0000006000007945 */ /* 0x000fe80003800200 */
[----:B------:R-:W-:Y:S05]  /*02d0*/  @P5 BRA `(.L_x_30) ;  /* 0x0000000000105947 */ /* 0x000fea0003800000 */
[----:B------:R-:W3:Y:S04]  /*02e0*/  LDG.E R0, desc[UR4][R2.64] ;  /* 0x0000000402007981 */ /* 0x000ee8000c1e1900 */
[----:B012---:R-:W3:Y:S02]  /*02f0*/  LDG.E R7, desc[UR4][R2.64+0x200] ;  /* 0x0002000402077981 */ /* 0x007ee4000c1e1900 */
[----:B---3--:R-:W-:-:S05]  /*0300*/  IMAD.IADD R7, R0, 0x1, R7 ;  /* 0x0000000100077824 */ /* 0x008fca00078e0207 */
[----:B------:R3:W-:Y:S02]  /*0310*/  STG.E desc[UR4][R2.64], R7 ;  /* 0x0000000702007986 */ /* 0x0007e4000c101904 */
.L_x_30:
[----:B------:R-:W-:Y:S05]  /*0320*/  BSYNC.RECONVERGENT B0 ;  /* 0x0000000000007941 */ /* 0x000fea0003800200 */
.L_x_29:
[----:B------:R-:W-:Y:S01]  /*0330*/  BAR.SYNC.DEFER_BLOCKING 0x0 ;  /* 0x0000000000007b1d */ /* 0x000fe20000010000 */
[----:B------:R-:W-:-:S05]  /*0340*/  ISETP.NE.AND P5, PT, R5, RZ, PT ;  /* 0x000000ff0500720c */ /* 0x000fca0003fa5270 */
[----:B------:R-:W-:Y:S04]  /*0350*/  BSSY.RECONVERGENT B0, `(.L_x_31) ;  /* 0x0000006000007945 */ /* 0x000fe80003800200 */
[----:B------:R-:W-:Y:S05]  /*0360*/  @P4 BRA `(.L_x_32) ;  /* 0x0000000000104947 */ /* 0x000fea0003800000 */
[----:B------:R-:W4:Y:S04]  /*0370*/  LDG.E R0, desc[UR4][R2.64] ;  /* 0x0000000402007981 */ /* 0x000f28000c1e1900 */
[----:B0123--:R-:W4:Y:S02]  /*0380*/  LDG.E R7, desc[UR4][R2.64+0x100] ;  /* 0x0001000402077981 */ /* 0x00ff24000c1e1900 */
[----:B----4-:R-:W-:-:S05]  /*0390*/  IMAD.IADD R7, R0, 0x1, R7 ;  /* 0x0000000100077824 */ /* 0x010fca00078e0207 */
[----:B------:R4:W-:Y:S02]  /*03a0*/  STG.E desc[UR4][R2.64], R7 ;  /* 0x0000000702007986 */ /* 0x0009e4000c101904 */
.L_x_32:
[----:B------:R-:W-:Y:S05]  /*03b0*/  BSYNC.RECONVERGENT B0 ;  /* 0x0000000000007941 */ /* 0x000fea0003800200 */
.L_x_31:
[----:B------:R-:W-:Y:S01]  /*03c0*/  BAR.SYNC.DEFER_BLOCKING 0x0 ;  /* 0x0000000000007b1d */ /* 0x000fe20000010000 */
[----:B------:R-:W-:-:S05]  /*03d0*/  ISETP.GT.AND P4, PT, R5, 0x1f, PT ;  /* 0x0000001f0500780c */ /* 0x000fca0003f84270 */
[----:B------:R-:W-:Y:S08]  /*03e0*/  BSSY.RECONVERGENT B0, `(.L_x_33) ;  /* 0x0000006000007945 */ /* 0x000ff00003800200 */
[----:B------:R-:W-:Y:S05]  /*03f0*/  @P4 BRA `(.L_x_34) ;  /* 0x0000000000104947 */ /* 0x000fea0003800000 */
[----:B------:R-:W5:Y:S04]  /*0400*/  LDG.E R0, desc[UR4][R2.64] ;  /* 0x0000000402007981 */ /* 0x000f68000c1e1900 */
[----:B------:R-:W5:Y:S02]  /*0410*/  LDG.E R5, desc[UR4][R2.64+0x80] ;  /* 0x0000800402057981 */ /* 0x000f64000c1e1900 */
[----:B-----5:R-:W-:-:S05]  /*0420*/  IMAD.IADD R5, R0, 0x1, R5 ;  /* 0x0000000100057824 */ /* 0x020fca00078e0205 */
[----:B------:R0:W-:Y:S02]  /*0430*/  STG.E desc[UR4][R2.64], R5 ;  /* 0x0000000502007986 */ /* 0x0001e4000c101904 */
.L_x_34:
[----:B------:R-:W-:Y:S05]  /*0440*/  BSYNC.RECONVERGENT B0 ;  /* 0x0000000000007941 */ /* 0x000fea0003800200 */
.L_x_33:
[----:B------:R-:W-:Y:S06]  /*0450*/  BAR.SYNC.DEFER_BLOCKING 0x0 ;  /* 0x0000000000007b1d */ /* 0x000fec0000010000 */
[----:B------:R-:W-:Y:S04]  /*0460*/  BSSY.RECONVERGENT B0, `(.L_x_35) ;  /* 0x0000006000007945 */ /* 0x000fe80003800200 */
[----:B------:R-:W-:Y:S05]  /*0470*/  @P3 BRA `(.L_x_36) ;  /* 0x0000000000103947 */ /* 0x000fea0003800000 */
[----:B------:R-:W5:Y:S04]  /*0480*/  LDG.E R0, desc[UR4][R2.64] ;  /* 0x0000000402007981 */ /* 0x000f68000c1e1900 */
[----:B0-----:R-:W5:Y:S02]  /*0490*/  LDG.E R5, desc[UR4][R2.64+0x40] ;  /* 0x0000400402057981 */ /* 0x001f64000c1e1900 */
[----:B-----5:R-:W-:-:S05]  /*04a0*/  IMAD.IADD R5, R0, 0x1, R5 ;  /* 0x0000000100057824 */ /* 0x020fca00078e0205 */
[----:B------:R0:W-:Y:S02]  /*04b0*/  STG.E desc[UR4][R2.64], R5 ;  /* 0x0000000502007986 */ /* 0x0001e4000c101904 */
.L_x_36:
[----:B------:R-:W-:Y:S05]  /*04c0*/  BSYNC.RECONVERGENT B0 ;  /* 0x0000000000007941 */ /* 0x000fea0003800200 */
.L_x_35:
[----:B------:R-:W-:Y:S06]  /*04d0*/  BAR.SYNC.DEFER_BLOCKING 0x0 ;  /* 0x0000000000007b1d */ /* 0x000fec0000010000 */
[----:B------:R-:W-:Y:S04]  /*04e0*/  BSSY.RECONVERGENT B0, `(.L_x_37) ;  /* 0x0000006000007945 */ /* 0x000fe80003800200 */
[----:B------:R-:W-:Y:S05]  /*04f0*/  @P2 BRA `(.L_x_38) ;  /* 0x0000000000102947 */ /* 0x000fea0003800000 */
[----:B------:R-:W5:Y:S04]  /*0500*/  LDG.E R0, desc[UR4][R2.64] ;  /* 0x0000000402007981 */ /* 0x000f68000c1e1900 */
[----:B0-----:R-:W5:Y:S02]  /*0510*/  LDG.E R5, desc[UR4][R2.64+0x20] ;  /* 0x0000200402057981 */ /* 0x001f64000c1e1900 */
[----:B-----5:R-:W-:-:S05]  /*0520*/  IMAD.IADD R5, R0, 0x1, R5 ;  /* 0x0000000100057824 */ /* 0x020fca00078e0205 */
[----:B------:R0:W-:Y:S02]  /*0530*/  STG.E desc[UR4][R2.64], R5 ;  /* 0x0000000502007986 */ /* 0x0001e4000c101904 */
.L_x_38:
[----:B------:R-:W-:Y:S05]  /*0540*/  BSYNC.RECONVERGENT B0 ;  /* 0x0000000000007941 */ /* 0x000fea0003800200 */
.L_x_37:
[----:B------:R-:W-:Y:S06]  /*0550*/  BAR.SYNC.DEFER_BLOCKING 0x0 ;  /* 0x0000000000007b1d */ /* 0x000fec0000010000 */
[----:B------:R-:W-:Y:S04]  /*0560*/  BSSY.RECONVERGENT B0, `(.L_x_39) ;  /* 0x0000006000007945 */ /* 0x000fe80003800200 */
[----:B------:R-:W-:Y:S05]  /*0570*/  @P1 BRA `(.L_x_40) ;  /* 0x0000000000101947 */ /* 0x000fea0003800000 */
[----:B------:R-:W5:Y:S04]  /*0580*/  LDG.E R0, desc[UR4][R2.64] ;  /* 0x0000000402007981 */ /* 0x000f68000c1e1900 */
[----:B0-----:R-:W5:Y:S02]  /*0590*/  LDG.E R5, desc[UR4][R2.64+0x10] ;  /* 0x0000100402057981 */ /* 0x001f64000c1e1900 */
[----:B-----5:R-:W-:-:S05]  /*05a0*/  IMAD.IADD R5, R0, 0x1, R5 ;  /* 0x0000000100057824 */ /* 0x020fca00078e0205 */
[----:B------:R0:W-:Y:S02]  /*05b0*/  STG.E desc[UR4][R2.64], R5 ;  /* 0x0000000502007986 */ /* 0x0001e4000c101904 */
.L_x_40:
[----:B------:R-:W-:Y:S05]  /*05c0*/  BSYNC.RECONVERGENT B0 ;  /* 0x0000000000007941 */ /* 0x000fea0003800200 */
.L_x_39:
[----:B------:R-:W-:Y:S06]  /*05d0*/  BAR.SYNC.DEFER_BLOCKING 0x0 ;  /* 0x0000000000007b1d */ /* 0x000fec0000010000 */
[----:B------:R-:W-:Y:S04]  /*05e0*/  BSSY.RECONVERGENT B0, `(.L_x_41) ;  /* 0x0000006000007945 */ /* 0x000fe80003800200 */
[----:B------:R-:W-:Y:S05]  /*05f0*/  @P0 BRA `(.L_x_42) ;  /* 0x0000000000100947 */ /* 0x000fea0003800000 */
[----:B------:R-:W5:Y:S04]  /*0600*/  LDG.E R0, desc[UR4][R2.64] ;  /* 0x0000000402007981 */ /* 0x000f68000c1e1900 */
[----:B0-----:R-:W5:Y:S02]  /*0610*/  LDG.E R5, desc[UR4][R2.64+0x8] ;  /* 0x0000080402057981 */ /* 0x001f64000c1e1900 */
[----:B-----5:R-:W-:-:S05]  /*0620*/  IMAD.IADD R5, R0, 0x1, R5 ;  /* 0x0000000100057824 */ /* 0x020fca00078e0205 */
[----:B------:R0:W-:Y:S02]  /*0630*/  STG.E desc[UR4][R2.64], R5 ;  /* 0x0000000502007986 */ /* 0x0001e4000c101904 */
.L_x_42:
[----:B------:R-:W-:Y:S05]  /*0640*/  BSYNC.RECONVERGENT B0 ;  /* 0x0000000000007941 */ /* 0x000fea0003800200 */
.L_x_41:
[----:B------:R-:W-:Y:S06]  /*0650*/  BAR.SYNC.DEFER_BLOCKING 0x0 ;  /* 0x0000000000007b1d */ /* 0x000fec0000010000 */
[----:B------:R-:W-:Y:S04]  /*0660*/  BSSY.RECONVERGENT B0, `(.L_x_43) ;  /* 0x0000006000007945 */ /* 0x000fe80003800200 */
[----:B------:R-:W-:Y:S05]  /*0670*/  @P6 BRA `(.L_x_44) ;  /* 0x0000000000106947 */ /* 0x000fea0003800000 */
[----:B------:R-:W5:Y:S04]  /*0680*/  LDG.E R0, desc[UR4][R2.64] ;  /* 0x0000000402007981 */ /* 0x000f68000c1e1900 */
[----:B0-----:R-:W5:Y:S02]  /*0690*/  LDG.E R5, desc[UR4][R2.64+0x4] ;  /* 0x0000040402057981 */ /* 0x001f64000c1e1900 */
[----:B-----5:R-:W-:-:S05]  /*06a0*/  IMAD.IADD R5, R0, 0x1, R5 ;  /* 0x0000000100057824 */ /* 0x020fca00078e0205 */
[----:B------:R0:W-:Y:S02]  /*06b0*/  STG.E desc[UR4][R2.64], R5 ;  /* 0x0000000502007986 */ /* 0x0001e4000c101904 */
.L_x_44:
[----:B------:R-:W-:Y:S05]  /*06c0*/  BSYNC.RECONVERGENT B0 ;  /* 0x0000000000007941 */ /* 0x000fea0003800200 */
.L_x_43:
[----:B------:R-:W-:Y:S06]  /*06d0*/  BAR.SYNC.DEFER_BLOCKING 0x0 ;  /* 0x0000000000007b1d */ /* 0x000fec0000010000 */
[----:B------:R-:W-:Y:S05]  /*06e0*/  @P5 EXIT ;  /* 0x000000000000594d */ /* 0x000fea0003800000 */
[----:B01234-:R-:W0:Y:S02]  /*06f0*/  LDC.64 R2, c[0x0][0x380] ;  /* 0x0000e000ff027b82 */ /* 0x01fe240000000a00 */
[----:B0-----:R-:W2:Y:S06]  /*0700*/  LDG.E R3, desc[UR4][R2.64] ;  /* 0x0000000402037981 */ /* 0x001eac000c1e1900 */
[----:B------:R-:W2:Y:S02]  /*0710*/  LDC.64 R4, c[0x0][0x388] ;  /* 0x0000e200ff047b82 */ /* 0x000ea40000000a00 */
[----:B--2---:R-:W-:Y:S01]  /*0720*/  STG.E desc[UR4][R4.64], R3 ;  /* 0x0000000304007986 */ /* 0x004fe2000c101904 */
[----:B------:R-:W-:Y:S05]  /*0730*/  EXIT ;  /* 0x000000000000794d */ /* 0x000fea0003800000 */
.L_x_45:
        /* <DEDUP_REMOVED lines=12> */
.L_x_93:


//--------------------- .text._Z15getMinReductionPiS_ --------------------------
	.section	.text._Z15getMinReductionPiS_,"ax",@progbits
	.align	128
        .global         _Z15getMinReductionPiS_
        .type           _Z15getMinReductionPiS_,@function
        .size           _Z15getMinReductionPiS_,(.L_x_94 - _Z15getMinReductionPiS_)
        .other          _Z15getMinReductionPiS_,@"STO_CUDA_ENTRY STV_DEFAULT"
_Z15getMinReductionPiS_:
.text._Z15getMinReductionPiS_:
        /* <DEDUP_REMOVED lines=12> */
[C---:B------:R-:W-:Y:S02]  /*00c0*/  ISETP.GT.AND P0, PT, R5.reuse, 0x7f, PT ;  /* 0x0000007f0500780c */ /* 0x040fe40003f04270 */
[C---:B------:R-:W-:Y:S02]  /*00d0*/  ISETP.GT.AND P1, PT, R5.reuse, 0x3f, PT ;  /* 0x0000003f0500780c */ /* 0x040fe40003f24270 */
[C---:B------:R-:W-:Y:S02]  /*00e0*/  ISETP.GT.AND P2, PT, R5.reuse, 0x1f, PT ;  /* 0x0000001f0500780c */ /* 0x040fe40003f44270 */
[----:B------:R-:W-:Y:S01]  /*00f0*/  ISETP.GT.AND P3, PT, R5, 0xf, PT ;  /* 0x0000000f0500780c */ /* 0x000fe20003f64270 */
[----:B------:R-:W-:-:S12]  /*0100*/  @P4 BRA `(.L_x_47) ;  /* 0x0000000000104947 */ /* 0x000fd80003800000 */
[----:B0-----:R-:W2:Y:S04]  /*0110*/  LDG.E R0, desc[UR4][R2.64] ;  /* 0x0000000402007981 */ /* 0x001ea8000c1e1900 */
[----:B------:R-:W2:Y:S02]  /*0120*/  LDG.E R7, desc[UR4][R2.64+0x1000] ;  /* 0x0010000402077981 */ /* 0x000ea4000c1e1900 */
[----:B--2---:R-:W-:-:S13]  /*0130*/  ISETP.GT.AND P4, PT, R0, R7, PT ;  /* 0x000000070000720c */ /* 0x004fda0003f84270 */
[----:B------:R1:W-:Y:S02]  /*0140*/  @P4 STG.E desc[UR4][R2.64], R7 ;  /* 0x0000000702004986 */ /* 0x0003e4000c101904 */
.L_x_47:
[----:B0-----:R-:W-:Y:S05]  /*0150*/  BSYNC.RECONVERGENT B0 ;  /* 0x0000000000007941 */ /* 0x001fea0003800200 */
.L_x_46:
[----:B------:R-:W-:Y:S01]  /*0160*/  BAR.SYNC.DEFER_BLOCKING 0x0 ;  /* 0x0000000000007b1d */ /* 0x000fe20000010000 */
[----:B------:R-:W-:-:S05]  /*0170*/  ISETP.GT.AND P4, PT, R5, 0x7, PT ;  /* 0x000000070500780c */ /* 0x000fca0003f84270 */
[----:B------:R-:W-:Y:S04]  /*0180*/  BSSY.RECONVERGENT B0, `(.L_x_48) ;  /* 0x0000006000007945 */ /* 0x000fe80003800200 */
[----:B------:R-:W-:Y:S05]  /*0190*/  @P5 BRA `(.L_x_49) ;  /* 0x0000000000105947 */ /* 0x000fea0003800000 */
[----:B------:R-:W2:Y:S04]  /*01a0*/  LDG.E R0, desc[UR4][R2.64] ;  /* 0x0000000402007981 */ /* 0x000ea8000c1e1900 */
[----:B-1----:R-:W2:Y:S02]  /*01b0*/  LDG.E R7, desc[UR4][R2.64+0x800] ;  /* 0x0008000402077981 */ /* 0x002ea4000c1e1900 */
[----:B--2---:R-:W-:-:S13]  /*01c0*/  ISETP.GT.AND P5, PT, R0, R7, PT ;  /* 0x000000070000720c */ /* 0x004fda0003fa4270 */
[----:B------:R0:W-:Y:S02]  /*01d0*/  @P5 STG.E desc[UR4][R2.64], R7 ;  /* 0x0000000702005986 */ /* 0x0001e4000c101904 */
.L_x_49:
[----:B------:R-:W-:Y:S05]  /*01e0*/  BSYNC.RECONVERGENT B0 ;  /* 0x0000000000007941 */ /* 0x000fea0003800200 */
.L_x_48:
[----:B------:R-:W-:Y:S01]  /*01f0*/  BAR.SYNC.DEFER_BLOCKING 0x0 ;  /* 0x0000000000007b1d */ /* 0x000fe20000010000 */
[----:B------:R-:W-:-:S05]  /*0200*/  ISETP.GT.AND P5, PT, R5, 0x3, PT ;  /* 0x000000030500780c */ /* 0x000fca0003fa4270 */
[----:B------:R-:W-:Y:S04]  /*0210*/  BSSY.RECONVERGENT B0, `(.L_x_50) ;  /* 0x0000006000007945 */ /* 0x000fe80003800200 */
[----:B------:R-:W-:Y:S05]  /*0220*/  @P6 BRA `(.L_x_51) ;  /* 0x0000000000106947 */ /* 0x000fea0003800000 */
[----:B------:R-:W2:Y:S04]  /*0230*/  LDG.E R0, desc[UR4][R2.64] ;  /* 0x0000000402007981 */ /* 0x000ea8000c1e1900 */
[----:B01----:R-:W2:Y:S02]  /*0240*/  LDG.E R7, desc[UR4][R2.64+0x400] ;  /* 0x0004000402077981 */ /* 0x003ea4000c1e1900 */
[----:B--2---:R-:W-:-:S13]  /*0250*/  ISETP.GT.AND P6, PT, R0, R7, PT ;  /* 0x000000070000720c */ /* 0x004fda0003fc4270 */
[----:B------:R2:W-:Y:S02]  /*0260*/  @P6 STG.E desc[UR4][R2.64], R7 ;  /* 0x0000000702006986 */ /* 0x0005e4000c101904 */
.L_x_51:
[----:B------:R-:W-:Y:S05]  /*0270*/  BSYNC.RECONVERGENT B0 ;  /* 0x0000000000007941 */ /* 0x000fea0003800200 */
.L_x_50:
[----:B------:R-:W-:Y:S01]  /*0280*/  BAR.SYNC.DEFER_BLOCKING 0x0 ;  /* 0x0000000000007b1d */ /* 0x000fe20000010000 */
[----:B------:R-:W-:-:S05]  /*0290*/  ISETP.GT.AND P6, PT, R5, 0x1, PT ;  /* 0x000000010500780c */ /* 0x000fca0003fc4270 */
[----:B------:R-:W-:Y:S04]  /*02a0*/  BSSY.RECONVERGENT B0, `(.L_x_52) ;  /* 0x0000006000007945 */ /* 0x000fe80003800200 */
[----:B------:R-:W-:Y:S05]  /*02b0*/  @P0 BRA `(.L_x_53) ;  /* 0x0000000000100947 */ /* 0x000fea0003800000 */
[----:B------:R-:W3:Y:S04]  /*02c0*/  LDG.E R0, desc[UR4][R2.64] ;  /* 0x0000000402007981 */ /* 0x000ee8000c1e1900 */
[----:B012---:R-:W3:Y:S02]  /*02d0*/  LDG.E R7, desc[UR4][R2.64+0x200] ;  /* 0x0002000402077981 */ /* 0x007ee4000c1e1900 */
[----:B---3--:R-:W-:-:S13]  /*02e0*/  ISETP.GT.AND P0, PT, R0, R7, PT ;  /* 0x000000070000720c */ /* 0x008fda0003f04270 */
[----:B------:R3:W-:Y:S02]  /*02f0*/  @P0 STG.E desc[UR4][R2.64], R7 ;  /* 0x0000000702000986 */ /* 0x0007e4000c101904 */
.L_x_53:
[----:B------:R-:W-:Y:S05]  /*0300*/  BSYNC.RECONVERGENT B0 ;  /* 0x0000000000007941 */ /* 0x000fea0003800200 */
.L_x_52:
[----:B------:R-:W-:Y:S01]  /*0310*/  BAR.SYNC.DEFER_BLOCKING 0x0 ;  /* 0x0000000000007b1d */ /* 0x000fe20000010000 */
[----:B------:R-:W-:-:S05]  /*0320*/  ISETP.GT.AND P0, PT, R5, RZ, PT ;  /* 0x000000ff0500720c */ /* 0x000fca0003f04270 */
[----:B------:R-:W-:Y:S04]  /*0330*/  BSSY.RECONVERGENT B0, `(.L_x_54) ;  /* 0x0000006000007945 */ /* 0x000fe80003800200 */
[----:B------:R-:W-:Y:S05]  /*0340*/  @P1 BRA `(.L_x_55) ;  /* 0x0000000000101947 */ /* 0x000fea0003800000 */
[----:B------:R-:W4:Y:S04]  /*0350*/  LDG.E R0, desc[UR4][R2.64] ;  /* 0x0000000402007981 */ /* 0x000f28000c1e1900 */
[----:B0123--:R-:W4:Y:S02]  /*0360*/  LDG.E R7, desc[UR4][R2.64+0x100] ;  /* 0x0001000402077981 */ /* 0x00ff24000c1e1900 */
[----:B----4-:R-:W-:-:S13]  /*0370*/  ISETP.GT.AND P1, PT, R0, R7, PT ;  /* 0x000000070000720c */ /* 0x010fda0003f24270 */
[----:B------:R4:W-:Y:S02]  /*0380*/  @P1 STG.E desc[UR4][R2.64], R7 ;  /* 0x0000000702001986 */ /* 0x0009e4000c101904 */
.L_x_55:
[----:B------:R-:W-:Y:S05]  /*0390*/  BSYNC.RECONVERGENT B0 ;  /* 0x0000000000007941 */ /* 0x000fea0003800200 */
.L_x_54:
[----:B------:R-:W-:Y:S01]  /*03a0*/  BAR.SYNC.DEFER_BLOCKING 0x0 ;  /* 0x0000000000007b1d */ /* 0x000fe20000010000 */
[----:B------:R-:W-:-:S05]  /*03b0*/  ISETP.NE.AND P1, PT, R5, RZ, PT ;  /* 0x000000ff0500720c */ /* 0x000fca0003f25270 */
[----:B------:R-:W-:Y:S04]  /*03c0*/  BSSY.RECONVERGENT B0, `(.L_x_56) ;  /* 0x0000006000007945 */ /* 0x000fe80003800200 */
[----:B------:R-:W-:Y:S05]  /*03d0*/  @P2 BRA `(.L_x_57) ;  /* 0x0000000000102947 */ /* 0x000fea0003800000 */
[----:B------:R-:W5:Y:S04]  /*03e0*/  LDG.E R0, desc[UR4][R2.64] ;  /* 0x0000000402007981 */ /* 0x000f68000c1e1900 */
[----:B------:R-:W5:Y:S02]  /*03f0*/  LDG.E R5, desc[UR4][R2.64+0x80] ;  /* 0x0000800402057981 */ /* 0x000f64000c1e1900 */
[----:B-----5:R-:W-:-:S13]  /*0400*/  ISETP.GT.AND P2, PT, R0, R5, PT ;  /* 0x000000050000720c */ /* 0x020fda0003f44270 */
[----:B------:R0:W-:Y:S02]  /*0410*/  @P2 STG.E desc[UR4][R2.64], R5 ;  /* 0x0000000502002986 */ /* 0x0001e4000c101904 */
.L_x_57:
[----:B------:R-:W-:Y:S05]  /*0420*/  BSYNC.RECONVERGENT B0 ;  /* 0x0000000000007941 */ /* 0x000fea0003800200 */
.L_x_56:
[----:B------:R-:W-:Y:S06]  /*0430*/  BAR.SYNC.DEFER_BLOCKING 0x0 ;  /* 0x0000000000007b1d */ /* 0x000fec0000010000 */
[----:B------:R-:W-:Y:S04]  /*0440*/  BSSY.RECONVERGENT B0, `(.L_x_58) ;  /* 0x0000006000007945 */ /* 0x000fe80003800200 */
[----:B------:R-:W-:Y:S05]  /*0450*/  @P3 BRA `(.L_x_59) ;  /* 0x0000000000103947 */ /* 0x000fea0003800000 */
[----:B------:R-:W5:Y:S04]  /*0460*/  LDG.E R0, desc[UR4][R2.64] ;  /* 0x0000000402007981 */ /* 0x000f68000c1e1900 */
[----:B0-----:R-:W5:Y:S02]  /*0470*/  LDG.E R5, desc[UR4][R2.64+0x40] ;  /* 0x0000400402057981 */ /* 0x001f64000c1e1900 */
[----:B-----5:R-:W-:-:S13]  /*0480*/  ISETP.GT.AND P2, PT, R0, R5, PT ;  /* 0x000000050000720c */ /* 0x020fda0003f44270 */
[----:B------:R0:W-:Y:S02]  /*0490*/  @P2 STG.E desc[UR4][R2.64], R5 ;  /* 0x0000000502002986 */ /* 0x0001e4000c101904 */
.L_x_59:
[----:B------:R-:W-:Y:S05]  /*04a0*/  BSYNC.RECONVERGENT B0 ;  /* 0x0000000000007941 */ /* 0x000fea0003800200 */
.L_x_58:
[----:B------:R-:W-:Y:S06]  /*04b0*/  BAR.SYNC.DEFER_BLOCKING 0x0 ;  /* 0x0000000000007b1d */ /* 0x000fec0000010000 */
[----:B------:R-:W-:Y:S04]  /*04c0*/  BSSY.RECONVERGENT B0, `(.L_x_60) ;  /* 0x0000006000007945 */ /* 0x000fe80003800200 */
[----:B------:R-:W-:Y:S05]  /*04d0*/  @P4 BRA `(.L_x_61) ;  /* 0x0000000000104947 */ /* 0x000fea0003800000 */
[----:B------:R-:W5:Y:S04]  /*04e0*/  LDG.E R0, desc[UR4][R2.64] ;  /* 0x0000000402007981 */ /* 0x000f68000c1e1900 */
[----:B0-----:R-:W5:Y:S02]  /*04f0*/  LDG.E R5, desc[UR4][R2.64+0x20] ;  /* 0x0000200402057981 */ /* 0x001f64000c1e1900 */
[----:B-----5:R-:W-:-:S13]  /*0500*/  ISETP.GT.AND P2, PT, R0, R5, PT ;  /* 0x000000050000720c */ /* 0x020fda0003f44270 */
[----:B------:R0:W-:Y:S02]  /*0510*/  @P2 STG.E desc[UR4][R2.64], R5 ;  /* 0x0000000502002986 */ /* 0x0001e4000c101904 */
.L_x_61:
[----:B------:R-:W-:Y:S05]  /*0520*/  BSYNC.RECONVERGENT B0 ;  /* 0x0000000000007941 */ /* 0x000fea0003800200 */
.L_x_60:
[----:B------:R-:W-:Y:S06]  /*0530*/  BAR.SYNC.DEFER_BLOCKING 0x0 ;  /* 0x0000000000007b1d */ /* 0x000fec0000010000 */
[----:B------:R-:W-:Y:S04]  /*0540*/  BSSY.RECONVERGENT B0, `(.L_x_62) ;  /* 0x0000006000007945 */ /* 0x000fe80003800200 */
[----:B------:R-:W-:Y:S05]  /*0550*/  @P5 BRA `(.L_x_63) ;  /* 0x0000000000105947 */ /* 0x000fea0003800000 */
[----:B------:R-:W5:Y:S04]  /*0560*/  LDG.E R0, desc[UR4][R2.64] ;  /* 0x0000000402007981 */ /* 0x000f68000c1e1900 */
[----:B0-----:R-:W5:Y:S02]  /*0570*/  LDG.E R5, desc[UR4][R2.64+0x10] ;  /* 0x0000100402057981 */ /* 0x001f64000c1e1900 */
[----:B-----5:R-:W-:-:S13]  /*0580*/  ISETP.GT.AND P2, PT, R0, R5, PT ;  /* 0x000000050000720c */ /* 0x020fda0003f44270 */
[----:B------:R0:W-:Y:S02]  /*0590*/  @P2 STG.E desc[UR4][R2.64], R5 ;  /* 0x0000000502002986 */ /* 0x0001e4000c101904 */
.L_x_63:
[----:B------:R-:W-:Y:S05]  /*05a0*/  BSYNC.RECONVERGENT B0 ;  /* 0x0000000000007941 */ /* 0x000fea0003800200 */
.L_x_62:
[----:B------:R-:W-:Y:S06]  /*05b0*/  BAR.SYNC.DEFER_BLOCKING 0x0 ;  /* 0x0000000000007b1d */ /* 0x000fec0000010000 */
[----:B------:R-:W-:Y:S04]  /*05c0*/  BSSY.RECONVERGENT B0, `(.L_x_64) ;  /* 0x0000006000007945 */ /* 0x000fe80003800200 */
[----:B------:R-:W-:Y:S05]  /*05d0*/  @P6 BRA `(.L_x_65) ;  /* 0x0000000000106947 */ /* 0x000fea0003800000 */
[----:B------:R-:W5:Y:S04]  /*05e0*/  LDG.E R0, desc[UR4][R2.64] ;  /* 0x0000000402007981 */ /* 0x000f68000c1e1900 */
[----:B0-----:R-:W5:Y:S02]  /*05f0*/  LDG.E R5, desc[UR4][R2.64+0x8] ;  /* 0x0000080402057981 */ /* 0x001f64000c1e1900 */
[----:B-----5:R-:W-:-:S13]  /*0600*/  ISETP.GT.AND P2, PT, R0, R5, PT ;  /* 0x000000050000720c */ /* 0x020fda0003f44270 */
[----:B------:R0:W-:Y:S02]  /*0610*/  @P2 STG.E desc[UR4][R2.64], R5 ;  /* 0x0000000502002986 */ /* 0x0001e4000c101904 */
.L_x_65:
[----:B------:R-:W-:Y:S05]  /*0620*/  BSYNC.RECONVERGENT B0 ;  /* 0x0000000000007941 */ /* 0x000fea0003800200 */
.L_x_64:
[----:B------:R-:W-:Y:S06]  /*0630*/  BAR.SYNC.DEFER_BLOCKING 0x0 ;  /* 0x0000000000007b1d */ /* 0x000fec0000010000 */
[----:B------:R-:W-:Y:S04]  /*0640*/  BSSY.RECONVERGENT B0, `(.L_x_66) ;  /* 0x0000006000007945 */ /* 0x000fe80003800200 */
[----:B------:R-:W-:Y:S05]  /*0650*/  @P0 BRA `(.L_x_67) ;  /* 0x0000000000100947 */ /* 0x000fea0003800000 */
[----:B------:R-:W5:Y:S04]  /*0660*/  LDG.E R0, desc[UR4][R2.64] ;  /* 0x0000000402007981 */ /* 0x000f68000c1e1900 */
[----:B0-----:R-:W5:Y:S02]  /*0670*/  LDG.E R5, desc[UR4][R2.64+0x4] ;  /* 0x0000040402057981 */ /* 0x001f64000c1e1900 */
[----:B-----5:R-:W-:-:S13]  /*0680*/  ISETP.GT.AND P0, PT, R0, R5, PT ;  /* 0x000000050000720c */ /* 0x020fda0003f04270 */
[----:B------:R0:W-:Y:S02]  /*0690*/  @P0 STG.E desc[UR4][R2.64], R5 ;  /* 0x0000000502000986 */ /* 0x0001e4000c101904 */
.L_x_67:
[----:B------:R-:W-:Y:S05]  /*06a0*/  BSYNC.RECONVERGENT B0 ;  /* 0x0000000000007941 */ /* 0x000fea0003800200 */
.L_x_66:
[----:B------:R-:W-:Y:S06]  /*06b0*/  BAR.SYNC.DEFER_BLOCKING 0x0 ;  /* 0x0000000000007b1d */ /* 0x000fec0000010000 */
[----:B------:R-:W-:Y:S05]  /*06c0*/  @P1 EXIT ;  /* 0x000000000000194d */ /* 0x000fea0003800000 */
[----:B01234-:R-:W0:Y:S02]  /*06d0*/  LDC.64 R2, c[0x0][0x380] ;  /* 0x0000e000ff027b82 */ /* 0x01fe240000000a00 */
[----:B0-----:R-:W2:Y:S06]  /*06e0*/  LDG.E R3, desc[UR4][R2.64] ;  /* 0x0000000402037981 */ /* 0x001eac000c1e1900 */
[----:B------:R-:W2:Y:S02]  /*06f0*/  LDC.64 R4, c[0x0][0x388] ;  /* 0x0000e200ff047b82 */ /* 0x000ea40000000a00 */
[----:B--2---:R-:W-:Y:S01]  /*0700*/  STG.E desc[UR4][R4.64], R3 ;  /* 0x0000000304007986 */ /* 0x004fe2000c101904 */
[----:B------:R-:W-:Y:S05]  /*0710*/  EXIT ;  /* 0x000000000000794d */ /* 0x000fea0003800000 */
.L_x_68:
        /* <DEDUP_REMOVED lines=14> */
.L_x_94:


//--------------------- .text._Z15getMaxReductionPiS_ --------------------------
	.section	.text._Z15getMaxReductionPiS_,"ax",@progbits
	.align	128
        .global         _Z15getMaxReductionPiS_
        .type           _Z15getMaxReductionPiS_,@function
        .size           _Z15getMaxReductionPiS_,(.L_x_95 - _Z15getMaxReductionPiS_)
        .other          _Z15getMaxReductionPiS_,@"STO_CUDA_ENTRY STV_DEFAULT"
_Z15getMaxReductionPiS_:
.text._Z15getMaxReductionPiS_:
        /* <DEDUP_REMOVED lines=19> */
[----:B--2---:R-:W-:-:S13]  /*0130*/  ISETP.GE.AND P4, PT, R0, R7, PT ;  /* 0x000000070000720c */ /* 0x004fda0003f86270 */
[----:B------:R1:W-:Y:S02]  /*0140*/  @!P4 STG.E desc[UR4][R2.64], R7 ;  /* 0x000000070200c986 */ /* 0x0003e4000c101904 */
.L_x_70:
[----:B0-----:R-:W-:Y:S05]  /*0150*/  BSYNC.RECONVERGENT B0 ;  /* 0x0000000000007941 */ /* 0x001fea0003800200 */
.L_x_69:
[----:B------:R-:W-:Y:S01]  /*0160*/  BAR.SYNC.DEFER_BLOCKING 0x0 ;  /* 0x0000000000007b1d */ /* 0x000fe20000010000 */
[----:B------:R-:W-:-:S05]  /*0170*/  ISETP.GT.AND P4, PT, R5, 0x7, PT ;  /* 0x000000070500780c */ /* 0x000fca0003f84270 */
[----:B------:R-:W-:Y:S04]  /*0180*/  BSSY.RECONVERGENT B0, `(.L_x_71) ;  /* 0x0000006000007945 */ /* 0x000fe80003800200 */
[----:B------:R-:W-:Y:S05]  /*0190*/  @P5 BRA `(.L_x_72) ;  /* 0x0000000000105947 */ /* 0x000fea0003800000 */
[----:B------:R-:W2:Y:S04]  /*01a0*/  LDG.E R0, desc[UR4][R2.64] ;  /* 0x0000000402007981 */ /* 0x000ea8000c1e1900 */
[----:B-1----:R-:W2:Y:S02]  /*01b0*/  LDG.E R7, desc[UR4][R2.64+0x800] ;  /* 0x0008000402077981 */ /* 0x002ea4000c1e1900 */
[----:B--2---:R-:W-:-:S13]  /*01c0*/  ISETP.GE.AND P5, PT, R0, R7, PT ;  /* 0x000000070000720c */ /* 0x004fda0003fa6270 */
[----:B------:R0:W-:Y:S02]  /*01d0*/  @!P5 STG.E desc[UR4][R2.64], R7 ;  /* 0x000000070200d986 */ /* 0x0001e4000c101904 */
.L_x_72:
[----:B------:R-:W-:Y:S05]  /*01e0*/  BSYNC.RECONVERGENT B0 ;  /* 0x0000000000007941 */ /* 0x000fea0003800200 */
.L_x_71:
[----:B------:R-:W-:Y:S01]  /*01f0*/  BAR.SYNC.DEFER_BLOCKING 0x0 ;  /* 0x0000000000007b1d */ /* 0x000fe20000010000 */
[----:B------:R-:W-:-:S05]  /*0200*/  ISETP.GT.AND P5, PT, R5, 0x3, PT ;  /* 0x000000030500780c */ /* 0x000fca0003fa4270 */
[----:B------:R-:W-:Y:S04]  /*0210*/  BSSY.RECONVERGENT B0, `(.L_x_73) ;  /* 0x0000006000007945 */ /* 0x000fe80003800200 */
[----:B------:R-:W-:Y:S05]  /*0220*/  @P6 BRA `(.L_x_74) ;  /* 0x0000000000106947 */ /* 0x000fea0003800000 */
[----:B------:R-:W2:Y:S04]  /*0230*/  LDG.E R0, desc[UR4][R2.64] ;  /* 0x0000000402007981 */ /* 0x000ea8000c1e1900 */
[----:B01----:R-:W2:Y:S02]  /*0240*/  LDG.E R7, desc[UR4][R2.64+0x400] ;  /* 0x0004000402077981 */ /* 0x003ea4000c1e1900 */
[----:B--2---:R-:W-:-:S13]  /*0250*/  ISETP.GE.AND P6, PT, R0, R7, PT ;  /* 0x000000070000720c */ /* 0x004fda0003fc6270 */
[----:B------:R2:W-:Y:S02]  /*0260*/  @!P6 STG.E desc[UR4][R2.64], R7 ;  /* 0x000000070200e986 */ /* 0x0005e4000c101904 */
.L_x_74:
[----:B------:R-:W-:Y:S05]  /*0270*/  BSYNC.RECONVERGENT B0 ;  /* 0x0000000000007941 */ /* 0x000fea0003800200 */
.L_x_73:
[----:B------:R-:W-:Y:S01]  /*0280*/  BAR.SYNC.DEFER_BLOCKING 0x0 ;  /* 0x0000000000007b1d */ /* 0x000fe20000010000 */
[----:B------:R-:W-:-:S05]  /*0290*/  ISETP.GT.AND P6, PT, R5, 0x1, PT ;  /* 0x000000010500780c */ /* 0x000fca0003fc4270 */
[----:B------:R-:W-:Y:S04]  /*02a0*/  BSSY.RECONVERGENT B0, `(.L_x_75) ;  /* 0x0000006000007945 */ /* 0x000fe80003800200 */
[----:B------:R-:W-:Y:S05]  /*02b0*/  @P0 BRA `(.L_x_76) ;  /* 0x0000000000100947 */ /* 0x000fea0003800000 */
[----:B------:R-:W3:Y:S04]  /*02c0*/  LDG.E R0, desc[UR4][R2.64] ;  /* 0x0000000402007981 */ /* 0x000ee8000c1e1900 */
[----:B012---:R-:W3:Y:S02]  /*02d0*/  LDG.E R7, desc[UR4][R2.64+0x200] ;  /* 0x0002000402077981 */ /* 0x007ee4000c1e1900 */
[----:B---3--:R-:W-:-:S13]  /*02e0*/  ISETP.GE.AND P0, PT, R0, R7, PT ;  /* 0x000000070000720c */ /* 0x008fda0003f06270 */
[----:B------:R3:W-:Y:S02]  /*02f0*/  @!P0 STG.E desc[UR4][R2.64], R7 ;  /* 0x0000000702008986 */ /* 0x0007e4000c101904 */
.L_x_76:
[----:B------:R-:W-:Y:S05]  /*0300*/  BSYNC.RECONVERGENT B0 ;  /* 0x0000000000007941 */ /* 0x000fea0003800200 */
.L_x_75:
[----:B------:R-:W-:Y:S01]  /*0310*/  BAR.SYNC.DEFER_BLOCKING 0x0 ;  /* 0x0000000000007b1d */ /* 0x000fe20000010000 */
[----:B------:R-:W-:-:S05]  /*0320*/  ISETP.GT.AND P0, PT, R5, RZ, PT ;  /* 0x000000ff0500720c */ /* 0x000fca0003f04270 */
[----:B------:R-:W-:Y:S04]  /*0330*/  BSSY.RECONVERGENT B0, `(.L_x_77) ;  /* 0x0000006000007945 */ /* 0x000fe80003800200 */
[----:B------:R-:W-:Y:S05]  /*0340*/  @P1 BRA `(.L_x_78) ;  /* 0x0000000000101947 */ /* 0x000fea0003800000 */
[----:B------:R-:W4:Y:S04]  /*0350*/  LDG.E R0, desc[UR4][R2.64] ;  /* 0x0000000402007981 */ /* 0x000f28000c1e1900 */
[----:B0123--:R-:W4:Y:S02]  /*0360*/  LDG.E R7, desc[UR4][R2.64+0x100] ;  /* 0x0001000402077981 */ /* 0x00ff24000c1e1900 */
[----:B----4-:R-:W-:-:S13]  /*0370*/  ISETP.GE.AND P1, PT, R0, R7, PT ;  /* 0x000000070000720c */ /* 0x010fda0003f26270 */
[----:B------:R4:W-:Y:S02]  /*0380*/  @!P1 STG.E desc[UR4][R2.64], R7 ;  /* 0x0000000702009986 */ /* 0x0009e4000c101904 */
.L_x_78:
[----:B------:R-:W-:Y:S05]  /*0390*/  BSYNC.RECONVERGENT B0 ;  /* 0x0000000000007941 */ /* 0x000fea0003800200 */
.L_x_77:
[----:B------:R-:W-:Y:S01]  /*03a0*/  BAR.SYNC.DEFER_BLOCKING 0x0 ;  /* 0x0000000000007b1d */ /* 0x000fe20000010000 */
[----:B------:R-:W-:-:S05]  /*03b0*/  ISETP.NE.AND P1, PT, R5, RZ, PT ;  /* 0x000000ff0500720c */ /* 0x000fca0003f25270 */
[----:B------:R-:W-:Y:S04]  /*03c0*/  BSSY.RECONVERGENT B0, `(.L_x_79) ;  /* 0x0000006000007945 */ /* 0x000fe80003800200 */
[----:B------:R-:W-:Y:S05]  /*03d0*/  @P2 BRA `(.L_x_80) ;  /* 0x0000000000102947 */ /* 0x000fea0003800000 */
[----:B------:R-:W5:Y:S04]  /*03e0*/  LDG.E R0, desc[UR4][R2.64] ;  /* 0x0000000402007981 */ /* 0x000f68000c1e1900 */
[----:B------:R-:W5:Y:S02]  /*03f0*/  LDG.E R5, desc[UR4][R2.64+0x80] ;  /* 0x0000800402057981 */ /* 0x000f64000c1e1900 */
[----:B-----5:R-:W-:-:S13]  /*0400*/  ISETP.GE.AND P2, PT, R0, R5, PT ;  /* 0x000000050000720c */ /* 0x020fda0003f46270 */
[----:B------:R0:W-:Y:S02]  /*0410*/  @!P2 STG.E desc[UR4][R2.64], R5 ;  /* 0x000000050200a986 */ /* 0x0001e4000c101904 */
.L_x_80:
[----:B------:R-:W-:Y:S05]  /*0420*/  BSYNC.RECONVERGENT B0 ;  /* 0x0000000000007941 */ /* 0x000fea0003800200 */
.L_x_79:
[----:B------:R-:W-:Y:S06]  /*0430*/  BAR.SYNC.DEFER_BLOCKING 0x0 ;  /* 0x0000000000007b1d */ /* 0x000fec0000010000 */
[----:B------:R-:W-:Y:S04]  /*0440*/  BSSY.RECONVERGENT B0, `(.L_x_81) ;  /* 0x0000006000007945 */ /* 0x000fe80003800200 */
[----:B------:R-:W-:Y:S05]  /*0450*/  @P3 BRA `(.L_x_82) ;  /* 0x0000000000103947 */ /* 0x000fea0003800000 */
[----:B------:R-:W5:Y:S04]  /*0460*/  LDG.E R0, desc[UR4][R2.64] ;  /* 0x0000000402007981 */ /* 0x000f68000c1e1900 */
[----:B0-----:R-:W5:Y:S02]  /*0470*/  LDG.E R5, desc[UR4][R2.64+0x40] ;  /* 0x0000400402057981 */ /* 0x001f64000c1e1900 */
[----:B-----5:R-:W-:-:S13]  /*0480*/  ISETP.GE.AND P2, PT, R0, R5, PT ;  /* 0x000000050000720c */ /* 0x020fda0003f46270 */
[----:B------:R0:W-:Y:S02]  /*0490*/  @!P2 STG.E desc[UR4][R2.64], R5 ;  /* 0x000000050200a986 */ /* 0x0001e4000c101904 */
.L_x_82:
[----:B------:R-:W-:Y:S05]  /*04a0*/  BSYNC.RECONVERGENT B0 ;  /* 0x0000000000007941 */ /* 0x000fea0003800200 */
.L_x_81:
[----:B------:R-:W-:Y:S06]  /*04b0*/  BAR.SYNC.DEFER_BLOCKING 0x0 ;  /* 0x0000000000007b1d */ /* 0x000fec0000010000 */
[----:B------:R-:W-:Y:S04]  /*04c0*/  BSSY.RECONVERGENT B0, `(.L_x_83) ;  /* 0x0000006000007945 */ /* 0x000fe80003800200 */
[----:B------:R-:W-:Y:S05]  /*04d0*/  @P4 BRA `(.L_x_84) ;  /* 0x0000000000104947 */ /* 0x000fea0003800000 */
[----:B------:R-:W5:Y:S04]  /*04e0*/  LDG.E R0, desc[UR4][R2.64] ;  /* 0x0000000402007981 */ /* 0x000f68000c1e1900 */
[----:B0-----:R-:W5:Y:S02]  /*04f0*/  LDG.E R5, desc[UR4][R2.64+0x20] ;  /* 0x0000200402057981 */ /* 0x001f64000c1e1900 */
[----:B-----5:R-:W-:-:S13]  /*0500*/  ISETP.GE.AND P2, PT, R0, R5, PT ;  /* 0x000000050000720c */ /* 0x020fda0003f46270 */
[----:B------:R0:W-:Y:S02]  /*0510*/  @!P2 STG.E desc[UR4][R2.64], R5 ;  /* 0x000000050200a986 */ /* 0x0001e4000c101904 */
.L_x_84:
[----:B------:R-:W-:Y:S05]  /*0520*/  BSYNC.RECONVERGENT B0 ;  /* 0x0000000000007941 */ /* 0x000fea0003800200 */
.L_x_83:
[----:B------:R-:W-:Y:S06]  /*0530*/  BAR.SYNC.DEFER_BLOCKING 0x0 ;  /* 0x0000000000007b1d */ /* 0x000fec0000010000 */
[----:B------:R-:W-:Y:S04]  /*0540*/  BSSY.RECONVERGENT B0, `(.L_x_85) ;  /* 0x0000006000007945 */ /* 0x000fe80003800200 */
[----:B------:R-:W-:Y:S05]  /*0550*/  @P5 BRA `(.L_x_86) ;  /* 0x0000000000105947 */ /* 0x000fea0003800000 */
[----:B------:R-:W5:Y:S04]  /*0560*/  LDG.E R0, desc[UR4][R2.64] ;  /* 0x0000000402007981 */ /* 0x000f68000c1e1900 */
[----:B0-----:R-:W5:Y:S02]  /*0570*/  LDG.E R5, desc[UR4][R2.64+0x10] ;  /* 0x0000100402057981 */ /* 0x001f64000c1e1900 */
[----:B-----5:R-:W-:-:S13]  /*0580*/  ISETP.GE.AND P2, PT, R0, R5, PT ;  /* 0x000000050000720c */ /* 0x020fda0003f46270 */
[----:B------:R0:W-:Y:S02]  /*0590*/  @!P2 STG.E desc[UR4][R2.64], R5 ;  /* 0x000000050200a986 */ /* 0x0001e4000c101904 */
.L_x_86:
[----:B------:R-:W-:Y:S05]  /*05a0*/  BSYNC.RECONVERGENT B0 ;  /* 0x0000000000007941 */ /* 0x000fea0003800200 */
.L_x_85:
[----:B------:R-:W-:Y:S06]  /*05b0*/  BAR.SYNC.DEFER_BLOCKING 0x0 ;  /* 0x0000000000007b1d */ /* 0x000fec0000010000 */
[----:B------:R-:W-:Y:S04]  /*05c0*/  BSSY.RECONVERGENT B0, `(.L_x_87) ;  /* 0x0000006000007945 */ /* 0x000fe80003800200 */
[----:B------:R-:W-:Y:S05]  /*05d0*/  @P6 BRA `(.L_x_88) ;  /* 0x0000000000106947 */ /* 0x000fea0003800000 */
[----:B------:R-:W5:Y:S04]  /*05e0*/  LDG.E R0, desc[UR4][R2.64] ;  /* 0x0000000402007981 */ /* 0x000f68000c1e1900 */
[----:B0-----:R-:W5:Y:S02]  /*05f0*/  LDG.E R5, desc[UR4][R2.64+0x8] ;  /* 0x0000080402057981 */ /* 0x001f64000c1e1900 */
[----:B-----5:R-:W-:-:S13]  /*0600*/  ISETP.GE.AND P2, PT, R0, R5, PT ;  /* 0x000000050000720c */ /* 0x020fda0003f46270 */
[----:B------:R0:W-:Y:S02]  /*0610*/  @!P2 STG.E desc[UR4][R2.64], R5 ;  /* 0x000000050200a986 */ /* 0x0001e4000c101904 */
.L_x_88:
[----:B------:R-:W-:Y:S05]  /*0620*/  BSYNC.RECONVERGENT B0 ;  /* 0x0000000000007941 */ /* 0x000fea0003800200 */
.L_x_87:
[----:B------:R-:W-:Y:S06]  /*0630*/  BAR.SYNC.DEFER_BLOCKING 0x0 ;  /* 0x0000000000007b1d */ /* 0x000fec0000010000 */
[----:B------:R-:W-:Y:S04]  /*0640*/  BSSY.RECONVERGENT B0, `(.L_x_89) ;  /* 0x0000006000007945 */ /* 0x000fe80003800200 */
[----:B------:R-:W-:Y:S05]  /*0650*/  @P0 BRA `(.L_x_90) ;  /* 0x0000000000100947 */ /* 0x000fea0003800000 */
[----:B------:R-:W5:Y:S04]  /*0660*/  LDG.E R0, desc[UR4][R2.64] ;  /* 0x0000000402007981 */ /* 0x000f68000c1e1900 */
[----:B0-----:R-:W5:Y:S02]  /*0670*/  LDG.E R5, desc[UR4][R2.64+0x4] ;  /* 0x0000040402057981 */ /* 0x001f64000c1e1900 */
[----:B-----5:R-:W-:-:S13]  /*0680*/  ISETP.GE.AND P0, PT, R0, R5, PT ;  /* 0x000000050000720c */ /* 0x020fda0003f06270 */
[----:B------:R0:W-:Y:S02]  /*0690*/  @!P0 STG.E desc[UR4][R2.64], R5 ;  /* 0x0000000502008986 */ /* 0x0001e4000c101904 */
.L_x_90:
[----:B------:R-:W-:Y:S05]  /*06a0*/  BSYNC.RECONVERGENT B0 ;  /* 0x0000000000007941 */ /* 0x000fea0003800200 */
.L_x_89:
[----:B------:R-:W-:Y:S06]  /*06b0*/  BAR.SYNC.DEFER_BLOCKING 0x0 ;  /* 0x0000000000007b1d */ /* 0x000fec0000010000 */
[----:B------:R-:W-:Y:S05]  /*06c0*/  @P1 EXIT ;  /* 0x000000000000194d */ /* 0x000fea0003800000 */
[----:B01234-:R-:W0:Y:S02]  /*06d0*/  LDC.64 R2, c[0x0][0x380] ;  /* 0x0000e000ff027b82 */ /* 0x01fe240000000a00 */
[----:B0-----:R-:W2:Y:S06]  /*06e0*/  LDG.E R3, desc[UR4][R2.64] ;  /* 0x0000000402037981 */ /* 0x001eac000c1e1900 */
[----:B------:R-:W2:Y:S02]  /*06f0*/  LDC.64 R4, c[0x0][0x388] ;  /* 0x0000e200ff047b82 */ /* 0x000ea40000000a00 */
[----:B--2---:R-:W-:Y:S01]  /*0700*/  STG.E desc[UR4][R4.64], R3 ;  /* 0x0000000304007986 */ /* 0x004fe2000c101904 */
[----:B------:R-:W-:Y:S05]  /*0710*/  EXIT ;  /* 0x000000000000794d */ /* 0x000fea0003800000 */
.L_x_91:
        /* <DEDUP_REMOVED lines=14> */
.L_x_95:


//--------------------- .nv.shared.reserved.0     --------------------------
	.section	.nv.shared.reserved.0,"aw",@nobits
	.weak		__nv_reservedSMEM_offset_0_alias
	.size		__nv_reservedSMEM_offset_0_alias, 0, 64
	.other		__nv_reservedSMEM_offset_0_alias,@"STO_CUDA_RESERVED_SHARED STV_DEFAULT"
__nv_reservedSMEM_offset_0_alias:
	.zero		0
	.zero		64


//--------------------- .nv.constant0._Z16getProdReductionPiS_ --------------------------
	.section	.nv.constant0._Z16getProdReductionPiS_,"a",@progbits
	.sectionflags	@""
	.align	4
.nv.constant0._Z16getProdReductionPiS_:
	.zero		912


//--------------------- .nv.constant0._Z15getSumReductionPiS_ --------------------------
	.section	.nv.constant0._Z15getSumReductionPiS_,"a",@progbits
	.sectionflags	@""
	.align	4
.nv.constant0._Z15getSumReductionPiS_:
	.zero		912


//--------------------- .nv.constant0._Z15getMinReductionPiS_ --------------------------
	.section	.nv.constant0._Z15getMinReductionPiS_,"a",@progbits
	.sectionflags	@""
	.align	4
.nv.constant0._Z15getMinReductionPiS_:
	.zero		912


//--------------------- .nv.constant0._Z15getMaxReductionPiS_ --------------------------
	.section	.nv.constant0._Z15getMaxReductionPiS_,"a",@progbits
	.sectionflags	@""
	.align	4
.nv.constant0._Z15getMaxReductionPiS_:
	.zero		912


//--------------------- SYMBOLS --------------------------

	.type		.nv.reservedSmem.offset0,@object
	.size		.nv.reservedSmem.offset0,0x4
